//
// Generated by NVIDIA NVVM Compiler
//
// Compiler Build ID: CL-36424714
// Cuda compilation tools, release 13.0, V13.0.88
// Based on NVVM 20.0.0
//

.version 9.0
.target sm_100
.address_size 64

	// .globl	_Z14collide_kernelPrPK6__halfPrPS_
.const .align 4 .b8 cx_c[36] = {0, 0, 0, 0, 1, 0, 0, 0, 0, 0, 0, 0, 255, 255, 255, 255, 0, 0, 0, 0, 1, 0, 0, 0, 255, 255, 255, 255, 255, 255, 255, 255, 1};
.const .align 4 .b8 cy_c[36] = {0, 0, 0, 0, 0, 0, 0, 0, 1, 0, 0, 0, 0, 0, 0, 0, 255, 255, 255, 255, 1, 0, 0, 0, 1, 0, 0, 0, 255, 255, 255, 255, 255, 255, 255, 255};
.const .align 4 .b8 opp_c[36] = {0, 0, 0, 0, 3, 0, 0, 0, 4, 0, 0, 0, 1, 0, 0, 0, 2, 0, 0, 0, 7, 0, 0, 0, 8, 0, 0, 0, 5, 0, 0, 0, 6};
.const .align 2 .b8 w_c[18];
.const .align 2 .b8 omega_c[2];
.const .align 2 .b8 uLid_c[2];

.visible .entry _Z14collide_kernelPrPK6__halfPrPS_(
	.param .u64 .ptr .align 1 _Z14collide_kernelPrPK6__halfPrPS__param_0,
	.param .u64 .ptr .align 1 _Z14collide_kernelPrPK6__halfPrPS__param_1
)
{
	.reg .pred 	%p<3>;
	.reg .b16 	%rs<29>;
	.reg .b32 	%r<23>;
	.reg .b32 	%f<171>;
	.reg .b64 	%rd<43>;

	ld.param.u64 	%rd2, [_Z14collide_kernelPrPK6__halfPrPS__param_1];
	mov.u32 	%r2, %ctaid.x;
	mov.u32 	%r3, %ntid.x;
	mov.u32 	%r4, %tid.x;
	mad.lo.s32 	%r1, %r2, %r3, %r4;
	setp.gt.s32 	%p1, %r1, 1048575;
	@%p1 bra 	$L__BB0_2;
	ld.param.u64 	%rd42, [_Z14collide_kernelPrPK6__halfPrPS__param_0];
	cvta.to.global.u64 	%rd3, %rd2;
	cvta.to.global.u64 	%rd4, %rd42;
	ld.global.u64 	%rd5, [%rd4];
	mul.wide.s32 	%rd6, %r1, 2;
	add.s64 	%rd7, %rd5, %rd6;
	ld.u16 	%rs1, [%rd7];
	// begin inline asm
	{  cvt.f32.f16 %f1, %rs1;}

	// end inline asm
	ld.global.u64 	%rd8, [%rd4+8];
	add.s64 	%rd9, %rd8, %rd6;
	ld.u16 	%rs2, [%rd9];
	// begin inline asm
	{  cvt.f32.f16 %f2, %rs2;}

	// end inline asm
	ld.global.u64 	%rd10, [%rd4+16];
	add.s64 	%rd11, %rd10, %rd6;
	ld.u16 	%rs3, [%rd11];
	// begin inline asm
	{  cvt.f32.f16 %f3, %rs3;}

	// end inline asm
	ld.global.u64 	%rd12, [%rd4+24];
	add.s64 	%rd13, %rd12, %rd6;
	ld.u16 	%rs4, [%rd13];
	// begin inline asm
	{  cvt.f32.f16 %f4, %rs4;}

	// end inline asm
	ld.global.u64 	%rd14, [%rd4+32];
	add.s64 	%rd15, %rd14, %rd6;
	ld.u16 	%rs5, [%rd15];
	// begin inline asm
	{  cvt.f32.f16 %f5, %rs5;}

	// end inline asm
	ld.global.u64 	%rd16, [%rd4+40];
	add.s64 	%rd17, %rd16, %rd6;
	ld.u16 	%rs6, [%rd17];
	// begin inline asm
	{  cvt.f32.f16 %f6, %rs6;}

	// end inline asm
	ld.global.u64 	%rd18, [%rd4+48];
	add.s64 	%rd19, %rd18, %rd6;
	ld.u16 	%rs7, [%rd19];
	// begin inline asm
	{  cvt.f32.f16 %f7, %rs7;}

	// end inline asm
	ld.global.u64 	%rd20, [%rd4+56];
	add.s64 	%rd21, %rd20, %rd6;
	ld.u16 	%rs8, [%rd21];
	// begin inline asm
	{  cvt.f32.f16 %f8, %rs8;}

	// end inline asm
	ld.global.u64 	%rd22, [%rd4+64];
	add.s64 	%rd23, %rd22, %rd6;
	ld.u16 	%rs9, [%rd23];
	// begin inline asm
	{  cvt.f32.f16 %f9, %rs9;}

	// end inline asm
	add.f32 	%f29, %f1, 0f00000000;
	ld.const.u32 	%r5, [cx_c];
	cvt.rn.f32.s32 	%f30, %r5;
	fma.rn.f32 	%f31, %f1, %f30, 0f00000000;
	ld.const.u32 	%r6, [cy_c];
	cvt.rn.f32.s32 	%f32, %r6;
	fma.rn.f32 	%f33, %f1, %f32, 0f00000000;
	add.f32 	%f34, %f29, %f2;
	ld.const.u32 	%r7, [cx_c+4];
	cvt.rn.f32.s32 	%f35, %r7;
	fma.rn.f32 	%f36, %f2, %f35, %f31;
	ld.const.u32 	%r8, [cy_c+4];
	cvt.rn.f32.s32 	%f37, %r8;
	fma.rn.f32 	%f38, %f2, %f37, %f33;
	add.f32 	%f39, %f34, %f3;
	ld.const.u32 	%r9, [cx_c+8];
	cvt.rn.f32.s32 	%f40, %r9;
	fma.rn.f32 	%f41, %f3, %f40, %f36;
	ld.const.u32 	%r10, [cy_c+8];
	cvt.rn.f32.s32 	%f42, %r10;
	fma.rn.f32 	%f43, %f3, %f42, %f38;
	add.f32 	%f44, %f39, %f4;
	ld.const.u32 	%r11, [cx_c+12];
	cvt.rn.f32.s32 	%f45, %r11;
	fma.rn.f32 	%f46, %f4, %f45, %f41;
	ld.const.u32 	%r12, [cy_c+12];
	cvt.rn.f32.s32 	%f47, %r12;
	fma.rn.f32 	%f48, %f4, %f47, %f43;
	add.f32 	%f49, %f44, %f5;
	ld.const.u32 	%r13, [cx_c+16];
	cvt.rn.f32.s32 	%f50, %r13;
	fma.rn.f32 	%f51, %f5, %f50, %f46;
	ld.const.u32 	%r14, [cy_c+16];
	cvt.rn.f32.s32 	%f52, %r14;
	fma.rn.f32 	%f53, %f5, %f52, %f48;
	add.f32 	%f54, %f49, %f6;
	ld.const.u32 	%r15, [cx_c+20];
	cvt.rn.f32.s32 	%f55, %r15;
	fma.rn.f32 	%f56, %f6, %f55, %f51;
	ld.const.u32 	%r16, [cy_c+20];
	cvt.rn.f32.s32 	%f57, %r16;
	fma.rn.f32 	%f58, %f6, %f57, %f53;
	add.f32 	%f59, %f54, %f7;
	ld.const.u32 	%r17, [cx_c+24];
	cvt.rn.f32.s32 	%f60, %r17;
	fma.rn.f32 	%f61, %f7, %f60, %f56;
	ld.const.u32 	%r18, [cy_c+24];
	cvt.rn.f32.s32 	%f62, %r18;
	fma.rn.f32 	%f63, %f7, %f62, %f58;
	add.f32 	%f64, %f59, %f8;
	ld.const.u32 	%r19, [cx_c+28];
	cvt.rn.f32.s32 	%f65, %r19;
	fma.rn.f32 	%f66, %f8, %f65, %f61;
	ld.const.u32 	%r20, [cy_c+28];
	cvt.rn.f32.s32 	%f67, %r20;
	fma.rn.f32 	%f68, %f8, %f67, %f63;
	add.f32 	%f69, %f64, %f9;
	ld.const.u32 	%r21, [cx_c+32];
	cvt.rn.f32.s32 	%f70, %r21;
	fma.rn.f32 	%f71, %f9, %f70, %f66;
	ld.const.u32 	%r22, [cy_c+32];
	cvt.rn.f32.s32 	%f72, %r22;
	fma.rn.f32 	%f73, %f9, %f72, %f68;
	setp.gt.f32 	%p2, %f69, 0f00000000;
	rcp.rn.f32 	%f74, %f69;
	selp.f32 	%f75, %f74, 0f00000000, %p2;
	mul.f32 	%f76, %f71, %f75;
	mul.f32 	%f77, %f73, %f75;
	mul.f32 	%f78, %f77, %f77;
	fma.rn.f32 	%f79, %f76, %f76, %f78;
	ld.const.u16 	%rs10, [omega_c];
	// begin inline asm
	{  cvt.f32.f16 %f10, %rs10;}

	// end inline asm
	mul.f32 	%f80, %f79, 0f3FC00000;
	mul.f32 	%f81, %f77, %f32;
	fma.rn.f32 	%f82, %f76, %f30, %f81;
	mul.f32 	%f83, %f82, 0f40400000;
	mul.f32 	%f84, %f83, 0f3F000000;
	ld.const.u16 	%rs11, [w_c];
	// begin inline asm
	{  cvt.f32.f16 %f11, %rs11;}

	// end inline asm
	mul.f32 	%f85, %f69, %f11;
	add.f32 	%f86, %f83, 0f3F800000;
	fma.rn.f32 	%f87, %f83, %f84, %f86;
	sub.f32 	%f88, %f87, %f80;
	mul.f32 	%f89, %f85, %f88;
	sub.f32 	%f90, %f89, %f1;
	fma.rn.f32 	%f12, %f10, %f90, %f1;
	// begin inline asm
	{  cvt.rn.f16.f32 %rs12, %f12;}

	// end inline asm
	ld.global.u64 	%rd24, [%rd3];
	add.s64 	%rd25, %rd24, %rd6;
	st.u16 	[%rd25], %rs12;
	mul.f32 	%f91, %f77, %f37;
	fma.rn.f32 	%f92, %f76, %f35, %f91;
	mul.f32 	%f93, %f92, 0f40400000;
	mul.f32 	%f94, %f93, 0f3F000000;
	ld.const.u16 	%rs13, [w_c+2];
	// begin inline asm
	{  cvt.f32.f16 %f13, %rs13;}

	// end inline asm
	mul.f32 	%f95, %f69, %f13;
	add.f32 	%f96, %f93, 0f3F800000;
	fma.rn.f32 	%f97, %f93, %f94, %f96;
	sub.f32 	%f98, %f97, %f80;
	mul.f32 	%f99, %f95, %f98;
	sub.f32 	%f100, %f99, %f2;
	fma.rn.f32 	%f14, %f10, %f100, %f2;
	// begin inline asm
	{  cvt.rn.f16.f32 %rs14, %f14;}

	// end inline asm
	ld.global.u64 	%rd26, [%rd3+8];
	add.s64 	%rd27, %rd26, %rd6;
	st.u16 	[%rd27], %rs14;
	mul.f32 	%f101, %f77, %f42;
	fma.rn.f32 	%f102, %f76, %f40, %f101;
	mul.f32 	%f103, %f102, 0f40400000;
	mul.f32 	%f104, %f103, 0f3F000000;
	ld.const.u16 	%rs15, [w_c+4];
	// begin inline asm
	{  cvt.f32.f16 %f15, %rs15;}

	// end inline asm
	mul.f32 	%f105, %f69, %f15;
	add.f32 	%f106, %f103, 0f3F800000;
	fma.rn.f32 	%f107, %f103, %f104, %f106;
	sub.f32 	%f108, %f107, %f80;
	mul.f32 	%f109, %f105, %f108;
	sub.f32 	%f110, %f109, %f3;
	fma.rn.f32 	%f16, %f10, %f110, %f3;
	// begin inline asm
	{  cvt.rn.f16.f32 %rs16, %f16;}

	// end inline asm
	ld.global.u64 	%rd28, [%rd3+16];
	add.s64 	%rd29, %rd28, %rd6;
	st.u16 	[%rd29], %rs16;
	mul.f32 	%f111, %f77, %f47;
	fma.rn.f32 	%f112, %f76, %f45, %f111;
	mul.f32 	%f113, %f112, 0f40400000;
	mul.f32 	%f114, %f113, 0f3F000000;
	ld.const.u16 	%rs17, [w_c+6];
	// begin inline asm
	{  cvt.f32.f16 %f17, %rs17;}

	// end inline asm
	mul.f32 	%f115, %f69, %f17;
	add.f32 	%f116, %f113, 0f3F800000;
	fma.rn.f32 	%f117, %f113, %f114, %f116;
	sub.f32 	%f118, %f117, %f80;
	mul.f32 	%f119, %f115, %f118;
	sub.f32 	%f120, %f119, %f4;
	fma.rn.f32 	%f18, %f10, %f120, %f4;
	// begin inline asm
	{  cvt.rn.f16.f32 %rs18, %f18;}

	// end inline asm
	ld.global.u64 	%rd30, [%rd3+24];
	add.s64 	%rd31, %rd30, %rd6;
	st.u16 	[%rd31], %rs18;
	mul.f32 	%f121, %f77, %f52;
	fma.rn.f32 	%f122, %f76, %f50, %f121;
	mul.f32 	%f123, %f122, 0f40400000;
	mul.f32 	%f124, %f123, 0f3F000000;
	ld.const.u16 	%rs19, [w_c+8];
	// begin inline asm
	{  cvt.f32.f16 %f19, %rs19;}

	// end inline asm
	mul.f32 	%f125, %f69, %f19;
	add.f32 	%f126, %f123, 0f3F800000;
	fma.rn.f32 	%f127, %f123, %f124, %f126;
	sub.f32 	%f128, %f127, %f80;
	mul.f32 	%f129, %f125, %f128;
	sub.f32 	%f130, %f129, %f5;
	fma.rn.f32 	%f20, %f10, %f130, %f5;
	// begin inline asm
	{  cvt.rn.f16.f32 %rs20, %f20;}

	// end inline asm
	ld.global.u64 	%rd32, [%rd3+32];
	add.s64 	%rd33, %rd32, %rd6;
	st.u16 	[%rd33], %rs20;
	mul.f32 	%f131, %f77, %f57;
	fma.rn.f32 	%f132, %f76, %f55, %f131;
	mul.f32 	%f133, %f132, 0f40400000;
	mul.f32 	%f134, %f133, 0f3F000000;
	ld.const.u16 	%rs21, [w_c+10];
	// begin inline asm
	{  cvt.f32.f16 %f21, %rs21;}

	// end inline asm
	mul.f32 	%f135, %f69, %f21;
	add.f32 	%f136, %f133, 0f3F800000;
	fma.rn.f32 	%f137, %f133, %f134, %f136;
	sub.f32 	%f138, %f137, %f80;
	mul.f32 	%f139, %f135, %f138;
	sub.f32 	%f140, %f139, %f6;
	fma.rn.f32 	%f22, %f10, %f140, %f6;
	// begin inline asm
	{  cvt.rn.f16.f32 %rs22, %f22;}

	// end inline asm
	ld.global.u64 	%rd34, [%rd3+40];
	add.s64 	%rd35, %rd34, %rd6;
	st.u16 	[%rd35], %rs22;
	mul.f32 	%f141, %f77, %f62;
	fma.rn.f32 	%f142, %f76, %f60, %f141;
	mul.f32 	%f143, %f142, 0f40400000;
	mul.f32 	%f144, %f143, 0f3F000000;
	ld.const.u16 	%rs23, [w_c+12];
	// begin inline asm
	{  cvt.f32.f16 %f23, %rs23;}

	// end inline asm
	mul.f32 	%f145, %f69, %f23;
	add.f32 	%f146, %f143, 0f3F800000;
	fma.rn.f32 	%f147, %f143, %f144, %f146;
	sub.f32 	%f148, %f147, %f80;
	mul.f32 	%f149, %f145, %f148;
	sub.f32 	%f150, %f149, %f7;
	fma.rn.f32 	%f24, %f10, %f150, %f7;
	// begin inline asm
	{  cvt.rn.f16.f32 %rs24, %f24;}

	// end inline asm
	ld.global.u64 	%rd36, [%rd3+48];
	add.s64 	%rd37, %rd36, %rd6;
	st.u16 	[%rd37], %rs24;
	mul.f32 	%f151, %f77, %f67;
	fma.rn.f32 	%f152, %f76, %f65, %f151;
	mul.f32 	%f153, %f152, 0f40400000;
	mul.f32 	%f154, %f153, 0f3F000000;
	ld.const.u16 	%rs25, [w_c+14];
	// begin inline asm
	{  cvt.f32.f16 %f25, %rs25;}

	// end inline asm
	mul.f32 	%f155, %f69, %f25;
	add.f32 	%f156, %f153, 0f3F800000;
	fma.rn.f32 	%f157, %f153, %f154, %f156;
	sub.f32 	%f158, %f157, %f80;
	mul.f32 	%f159, %f155, %f158;
	sub.f32 	%f160, %f159, %f8;
	fma.rn.f32 	%f26, %f10, %f160, %f8;
	// begin inline asm
	{  cvt.rn.f16.f32 %rs26, %f26;}

	// end inline asm
	ld.global.u64 	%rd38, [%rd3+56];
	add.s64 	%rd39, %rd38, %rd6;
	st.u16 	[%rd39], %rs26;
	mul.f32 	%f161, %f77, %f72;
	fma.rn.f32 	%f162, %f76, %f70, %f161;
	mul.f32 	%f163, %f162, 0f40400000;
	mul.f32 	%f164, %f163, 0f3F000000;
	ld.const.u16 	%rs27, [w_c+16];
	// begin inline asm
	{  cvt.f32.f16 %f27, %rs27;}

	// end inline asm
	mul.f32 	%f165, %f69, %f27;
	add.f32 	%f166, %f163, 0f3F800000;
	fma.rn.f32 	%f167, %f163, %f164, %f166;
	sub.f32 	%f168, %f167, %f80;
	mul.f32 	%f169, %f165, %f168;
	sub.f32 	%f170, %f169, %f9;
	fma.rn.f32 	%f28, %f10, %f170, %f9;
	// begin inline asm
	{  cvt.rn.f16.f32 %rs28, %f28;}

	// end inline asm
	ld.global.u64 	%rd40, [%rd3+64];
	add.s64 	%rd41, %rd40, %rd6;
	st.u16 	[%rd41], %rs28;
$L__BB0_2:
	ret;

}
	// .globl	_Z16stream_bc_kernelPrPK6__halfPrPS_
.visible .entry _Z16stream_bc_kernelPrPK6__halfPrPS_(
	.param .u64 .ptr .align 1 _Z16stream_bc_kernelPrPK6__halfPrPS__param_0,
	.param .u64 .ptr .align 1 _Z16stream_bc_kernelPrPK6__halfPrPS__param_1
)
{
	.reg .pred 	%p<47>;
	.reg .b16 	%rs<92>;
	.reg .b32 	%r<92>;
	.reg .b32 	%f<35>;
	.reg .b64 	%rd<286>;

	ld.param.u64 	%rd3, [_Z16stream_bc_kernelPrPK6__halfPrPS__param_0];
	ld.param.u64 	%rd4, [_Z16stream_bc_kernelPrPK6__halfPrPS__param_1];
	cvta.to.global.u64 	%rd1, %rd4;
	cvta.to.global.u64 	%rd2, %rd3;
	mov.u32 	%r31, %ctaid.x;
	mov.u32 	%r32, %ntid.x;
	mov.u32 	%r33, %tid.x;
	mad.lo.s32 	%r1, %r31, %r32, %r33;
	setp.gt.s32 	%p1, %r1, 1048575;
	@%p1 bra 	$L__BB1_101;
	shr.s32 	%r34, %r1, 31;
	shr.u32 	%r35, %r34, 22;
	add.s32 	%r36, %r1, %r35;
	and.b32  	%r37, %r36, -1024;
	sub.s32 	%r2, %r1, %r37;
	shr.s32 	%r3, %r36, 10;
	ld.const.u16 	%rs1, [uLid_c];
	ld.const.u32 	%r38, [cx_c];
	sub.s32 	%r4, %r2, %r38;
	ld.const.u32 	%r39, [cy_c];
	sub.s32 	%r5, %r3, %r39;
	max.u32 	%r41, %r4, %r5;
	setp.gt.u32 	%p2, %r41, 1023;
	@%p2 bra 	$L__BB1_3;
	ld.global.u64 	%rd28, [%rd2];
	shl.b32 	%r42, %r5, 10;
	add.s32 	%r43, %r42, %r4;
	mul.wide.u32 	%rd29, %r43, 2;
	add.s64 	%rd30, %rd28, %rd29;
	ld.u16 	%rs83, [%rd30];
	bra.uni 	$L__BB1_12;
$L__BB1_3:
	ld.const.u32 	%r6, [opp_c];
	setp.eq.s32 	%p3, %r5, -1;
	@%p3 bra 	$L__BB1_6;
	setp.ne.s32 	%p4, %r5, 1024;
	@%p4 bra 	$L__BB1_7;
	ld.global.u64 	%rd10, [%rd2];
	mul.wide.s32 	%rd11, %r1, 2;
	add.s64 	%rd12, %rd10, %rd11;
	ld.u16 	%rs83, [%rd12];
	bra.uni 	$L__BB1_12;
$L__BB1_6:
	mul.wide.s32 	%rd5, %r6, 8;
	add.s64 	%rd6, %rd2, %rd5;
	ld.global.u64 	%rd7, [%rd6];
	mul.wide.s32 	%rd8, %r1, 2;
	add.s64 	%rd9, %rd7, %rd8;
	ld.u16 	%rs83, [%rd9];
	bra.uni 	$L__BB1_12;
$L__BB1_7:
	setp.eq.s32 	%p5, %r4, 1024;
	@%p5 bra 	$L__BB1_10;
	setp.ne.s32 	%p6, %r4, -1;
	@%p6 bra 	$L__BB1_11;
	mul.wide.s32 	%rd18, %r6, 8;
	add.s64 	%rd19, %rd2, %rd18;
	ld.global.u64 	%rd20, [%rd19];
	mul.wide.s32 	%rd21, %r1, 2;
	add.s64 	%rd22, %rd20, %rd21;
	ld.u16 	%rs83, [%rd22];
	bra.uni 	$L__BB1_12;
$L__BB1_10:
	mul.wide.s32 	%rd13, %r6, 8;
	add.s64 	%rd14, %rd2, %rd13;
	ld.global.u64 	%rd15, [%rd14];
	mul.wide.s32 	%rd16, %r1, 2;
	add.s64 	%rd17, %rd15, %rd16;
	ld.u16 	%rs83, [%rd17];
	bra.uni 	$L__BB1_12;
$L__BB1_11:
	mul.wide.s32 	%rd23, %r6, 8;
	add.s64 	%rd24, %rd2, %rd23;
	ld.global.u64 	%rd25, [%rd24];
	mul.wide.s32 	%rd26, %r1, 2;
	add.s64 	%rd27, %rd25, %rd26;
	ld.u16 	%rs83, [%rd27];
$L__BB1_12:
	ld.global.u64 	%rd31, [%rd1];
	mul.wide.s32 	%rd32, %r1, 2;
	add.s64 	%rd33, %rd31, %rd32;
	st.u16 	[%rd33], %rs83;
	ld.const.u32 	%r44, [cx_c+4];
	sub.s32 	%r7, %r2, %r44;
	ld.const.u32 	%r45, [cy_c+4];
	sub.s32 	%r46, %r3, %r45;
	max.u32 	%r47, %r7, %r46;
	setp.lt.u32 	%p7, %r47, 1024;
	@%p7 bra 	$L__BB1_22;
	ld.const.u32 	%r9, [opp_c+4];
	setp.eq.s32 	%p8, %r46, 1024;
	@%p8 bra 	$L__BB1_16;
	setp.ne.s32 	%p9, %r46, -1;
	@%p9 bra 	$L__BB1_17;
	mul.wide.s32 	%rd34, %r9, 8;
	add.s64 	%rd35, %rd2, %rd34;
	ld.global.u64 	%rd36, [%rd35];
	add.s64 	%rd38, %rd36, %rd32;
	ld.u16 	%rs84, [%rd38];
	bra.uni 	$L__BB1_23;
$L__BB1_16:
	ld.global.u64 	%rd39, [%rd2+8];
	add.s64 	%rd41, %rd39, %rd32;
	ld.u16 	%rs84, [%rd41];
	bra.uni 	$L__BB1_23;
$L__BB1_17:
	setp.eq.s32 	%p10, %r7, -1;
	@%p10 bra 	$L__BB1_20;
	setp.ne.s32 	%p11, %r7, 1024;
	@%p11 bra 	$L__BB1_21;
	mul.wide.s32 	%rd42, %r9, 8;
	add.s64 	%rd43, %rd2, %rd42;
	ld.global.u64 	%rd44, [%rd43];
	add.s64 	%rd46, %rd44, %rd32;
	ld.u16 	%rs84, [%rd46];
	bra.uni 	$L__BB1_23;
$L__BB1_20:
	mul.wide.s32 	%rd47, %r9, 8;
	add.s64 	%rd48, %rd2, %rd47;
	ld.global.u64 	%rd49, [%rd48];
	add.s64 	%rd51, %rd49, %rd32;
	ld.u16 	%rs84, [%rd51];
	bra.uni 	$L__BB1_23;
$L__BB1_21:
	mul.wide.s32 	%rd52, %r9, 8;
	add.s64 	%rd53, %rd2, %rd52;
	ld.global.u64 	%rd54, [%rd53];
	add.s64 	%rd56, %rd54, %rd32;
	ld.u16 	%rs84, [%rd56];
	bra.uni 	$L__BB1_23;
$L__BB1_22:
	ld.global.u64 	%rd57, [%rd2+8];
	shl.b32 	%r48, %r46, 10;
	add.s32 	%r49, %r48, %r7;
	mul.wide.u32 	%rd58, %r49, 2;
	add.s64 	%rd59, %rd57, %rd58;
	ld.u16 	%rs84, [%rd59];
$L__BB1_23:
	ld.global.u64 	%rd60, [%rd1+8];
	add.s64 	%rd62, %rd60, %rd32;
	st.u16 	[%rd62], %rs84;
	ld.const.u32 	%r50, [cx_c+8];
	sub.s32 	%r10, %r2, %r50;
	ld.const.u32 	%r51, [cy_c+8];
	sub.s32 	%r52, %r3, %r51;
	max.u32 	%r53, %r10, %r52;
	setp.lt.u32 	%p12, %r53, 1024;
	@%p12 bra 	$L__BB1_33;
	ld.const.u32 	%r12, [opp_c+8];
	setp.eq.s32 	%p13, %r52, 1024;
	@%p13 bra 	$L__BB1_27;
	setp.ne.s32 	%p14, %r52, -1;
	@%p14 bra 	$L__BB1_28;
	mul.wide.s32 	%rd63, %r12, 8;
	add.s64 	%rd64, %rd2, %rd63;
	ld.global.u64 	%rd65, [%rd64];
	add.s64 	%rd67, %rd65, %rd32;
	ld.u16 	%rs85, [%rd67];
	bra.uni 	$L__BB1_34;
$L__BB1_27:
	ld.global.u64 	%rd68, [%rd2+32];
	add.s64 	%rd70, %rd68, %rd32;
	ld.u16 	%rs65, [%rd70];
	// begin inline asm
	{  cvt.f32.f16 %f1, %rs65;}

	// end inline asm
	// begin inline asm
	{  cvt.rn.f16.f32 %rs85, %f1;}

	// end inline asm
	bra.uni 	$L__BB1_34;
$L__BB1_28:
	setp.eq.s32 	%p15, %r10, -1;
	@%p15 bra 	$L__BB1_31;
	setp.ne.s32 	%p16, %r10, 1024;
	@%p16 bra 	$L__BB1_32;
	mul.wide.s32 	%rd71, %r12, 8;
	add.s64 	%rd72, %rd2, %rd71;
	ld.global.u64 	%rd73, [%rd72];
	add.s64 	%rd75, %rd73, %rd32;
	ld.u16 	%rs85, [%rd75];
	bra.uni 	$L__BB1_34;
$L__BB1_31:
	mul.wide.s32 	%rd76, %r12, 8;
	add.s64 	%rd77, %rd2, %rd76;
	ld.global.u64 	%rd78, [%rd77];
	add.s64 	%rd80, %rd78, %rd32;
	ld.u16 	%rs85, [%rd80];
	bra.uni 	$L__BB1_34;
$L__BB1_32:
	mul.wide.s32 	%rd81, %r12, 8;
	add.s64 	%rd82, %rd2, %rd81;
	ld.global.u64 	%rd83, [%rd82];
	add.s64 	%rd85, %rd83, %rd32;
	ld.u16 	%rs85, [%rd85];
	bra.uni 	$L__BB1_34;
$L__BB1_33:
	ld.global.u64 	%rd86, [%rd2+16];
	shl.b32 	%r54, %r52, 10;
	add.s32 	%r55, %r54, %r10;
	mul.wide.u32 	%rd87, %r55, 2;
	add.s64 	%rd88, %rd86, %rd87;
	ld.u16 	%rs85, [%rd88];
$L__BB1_34:
	ld.global.u64 	%rd89, [%rd1+16];
	add.s64 	%rd91, %rd89, %rd32;
	st.u16 	[%rd91], %rs85;
	ld.const.u32 	%r56, [cx_c+12];
	sub.s32 	%r13, %r2, %r56;
	ld.const.u32 	%r57, [cy_c+12];
	sub.s32 	%r58, %r3, %r57;
	max.u32 	%r59, %r13, %r58;
	setp.lt.u32 	%p17, %r59, 1024;
	@%p17 bra 	$L__BB1_44;
	ld.const.u32 	%r15, [opp_c+12];
	setp.eq.s32 	%p18, %r58, 1024;
	@%p18 bra 	$L__BB1_38;
	setp.ne.s32 	%p19, %r58, -1;
	@%p19 bra 	$L__BB1_39;
	mul.wide.s32 	%rd92, %r15, 8;
	add.s64 	%rd93, %rd2, %rd92;
	ld.global.u64 	%rd94, [%rd93];
	add.s64 	%rd96, %rd94, %rd32;
	ld.u16 	%rs86, [%rd96];
	bra.uni 	$L__BB1_45;
$L__BB1_38:
	ld.global.u64 	%rd97, [%rd2+24];
	add.s64 	%rd99, %rd97, %rd32;
	ld.u16 	%rs86, [%rd99];
	bra.uni 	$L__BB1_45;
$L__BB1_39:
	setp.eq.s32 	%p20, %r13, -1;
	@%p20 bra 	$L__BB1_42;
	setp.ne.s32 	%p21, %r13, 1024;
	@%p21 bra 	$L__BB1_43;
	mul.wide.s32 	%rd100, %r15, 8;
	add.s64 	%rd101, %rd2, %rd100;
	ld.global.u64 	%rd102, [%rd101];
	add.s64 	%rd104, %rd102, %rd32;
	ld.u16 	%rs86, [%rd104];
	bra.uni 	$L__BB1_45;
$L__BB1_42:
	mul.wide.s32 	%rd105, %r15, 8;
	add.s64 	%rd106, %rd2, %rd105;
	ld.global.u64 	%rd107, [%rd106];
	add.s64 	%rd109, %rd107, %rd32;
	ld.u16 	%rs86, [%rd109];
	bra.uni 	$L__BB1_45;
$L__BB1_43:
	mul.wide.s32 	%rd110, %r15, 8;
	add.s64 	%rd111, %rd2, %rd110;
	ld.global.u64 	%rd112, [%rd111];
	add.s64 	%rd114, %rd112, %rd32;
	ld.u16 	%rs86, [%rd114];
	bra.uni 	$L__BB1_45;
$L__BB1_44:
	ld.global.u64 	%rd115, [%rd2+24];
	shl.b32 	%r60, %r58, 10;
	add.s32 	%r61, %r60, %r13;
	mul.wide.u32 	%rd116, %r61, 2;
	add.s64 	%rd117, %rd115, %rd116;
	ld.u16 	%rs86, [%rd117];
$L__BB1_45:
	ld.global.u64 	%rd118, [%rd1+24];
	add.s64 	%rd120, %rd118, %rd32;
	st.u16 	[%rd120], %rs86;
	ld.const.u32 	%r62, [cx_c+16];
	sub.s32 	%r16, %r2, %r62;
	ld.const.u32 	%r63, [cy_c+16];
	sub.s32 	%r64, %r3, %r63;
	max.u32 	%r65, %r16, %r64;
	setp.lt.u32 	%p22, %r65, 1024;
	@%p22 bra 	$L__BB1_55;
	ld.const.u32 	%r18, [opp_c+16];
	setp.eq.s32 	%p23, %r64, 1024;
	@%p23 bra 	$L__BB1_49;
	setp.ne.s32 	%p24, %r64, -1;
	@%p24 bra 	$L__BB1_50;
	mul.wide.s32 	%rd121, %r18, 8;
	add.s64 	%rd122, %rd2, %rd121;
	ld.global.u64 	%rd123, [%rd122];
	add.s64 	%rd125, %rd123, %rd32;
	ld.u16 	%rs87, [%rd125];
	bra.uni 	$L__BB1_56;
$L__BB1_49:
	ld.global.u64 	%rd126, [%rd2+32];
	add.s64 	%rd128, %rd126, %rd32;
	ld.u16 	%rs87, [%rd128];
	bra.uni 	$L__BB1_56;
$L__BB1_50:
	setp.eq.s32 	%p25, %r16, -1;
	@%p25 bra 	$L__BB1_53;
	setp.ne.s32 	%p26, %r16, 1024;
	@%p26 bra 	$L__BB1_54;
	mul.wide.s32 	%rd129, %r18, 8;
	add.s64 	%rd130, %rd2, %rd129;
	ld.global.u64 	%rd131, [%rd130];
	add.s64 	%rd133, %rd131, %rd32;
	ld.u16 	%rs87, [%rd133];
	bra.uni 	$L__BB1_56;
$L__BB1_53:
	mul.wide.s32 	%rd134, %r18, 8;
	add.s64 	%rd135, %rd2, %rd134;
	ld.global.u64 	%rd136, [%rd135];
	add.s64 	%rd138, %rd136, %rd32;
	ld.u16 	%rs87, [%rd138];
	bra.uni 	$L__BB1_56;
$L__BB1_54:
	mul.wide.s32 	%rd139, %r18, 8;
	add.s64 	%rd140, %rd2, %rd139;
	ld.global.u64 	%rd141, [%rd140];
	add.s64 	%rd143, %rd141, %rd32;
	ld.u16 	%rs87, [%rd143];
	bra.uni 	$L__BB1_56;
$L__BB1_55:
	ld.global.u64 	%rd144, [%rd2+32];
	shl.b32 	%r66, %r64, 10;
	add.s32 	%r67, %r66, %r16;
	mul.wide.u32 	%rd145, %r67, 2;
	add.s64 	%rd146, %rd144, %rd145;
	ld.u16 	%rs87, [%rd146];
$L__BB1_56:
	ld.global.u64 	%rd147, [%rd1+32];
	add.s64 	%rd149, %rd147, %rd32;
	st.u16 	[%rd149], %rs87;
	ld.const.u32 	%r68, [cx_c+20];
	sub.s32 	%r19, %r2, %r68;
	ld.const.u32 	%r69, [cy_c+20];
	sub.s32 	%r70, %r3, %r69;
	max.u32 	%r71, %r19, %r70;
	setp.lt.u32 	%p27, %r71, 1024;
	@%p27 bra 	$L__BB1_66;
	ld.const.u32 	%r21, [opp_c+20];
	setp.eq.s32 	%p28, %r70, 1024;
	@%p28 bra 	$L__BB1_60;
	setp.ne.s32 	%p29, %r70, -1;
	@%p29 bra 	$L__BB1_61;
	mul.wide.s32 	%rd150, %r21, 8;
	add.s64 	%rd151, %rd2, %rd150;
	ld.global.u64 	%rd152, [%rd151];
	add.s64 	%rd154, %rd152, %rd32;
	ld.u16 	%rs88, [%rd154];
	bra.uni 	$L__BB1_67;
$L__BB1_60:
	// begin inline asm
	{  cvt.f32.f16 %f3, %rs1;}

	// end inline asm
	ld.global.u64 	%rd155, [%rd2];
	add.s64 	%rd157, %rd155, %rd32;
	ld.u16 	%rs68, [%rd157];
	// begin inline asm
	{  cvt.f32.f16 %f4, %rs68;}

	// end inline asm
	ld.global.u64 	%rd158, [%rd2+8];
	add.s64 	%rd159, %rd158, %rd32;
	ld.u16 	%rs69, [%rd159];
	// begin inline asm
	{  cvt.f32.f16 %f5, %rs69;}

	// end inline asm
	ld.global.u64 	%rd160, [%rd2+24];
	add.s64 	%rd161, %rd160, %rd32;
	ld.u16 	%rs70, [%rd161];
	// begin inline asm
	{  cvt.f32.f16 %f6, %rs70;}

	// end inline asm
	ld.global.u64 	%rd162, [%rd2+32];
	add.s64 	%rd163, %rd162, %rd32;
	ld.u16 	%rs71, [%rd163];
	// begin inline asm
	{  cvt.f32.f16 %f7, %rs71;}

	// end inline asm
	ld.global.u64 	%rd164, [%rd2+56];
	add.s64 	%rd165, %rd164, %rd32;
	ld.u16 	%rs72, [%rd165];
	// begin inline asm
	{  cvt.f32.f16 %f8, %rs72;}

	// end inline asm
	ld.global.u64 	%rd166, [%rd2+64];
	add.s64 	%rd167, %rd166, %rd32;
	ld.u16 	%rs73, [%rd167];
	// begin inline asm
	{  cvt.f32.f16 %f9, %rs73;}

	// end inline asm
	add.f32 	%f11, %f4, %f5;
	add.f32 	%f12, %f11, %f6;
	add.f32 	%f13, %f7, %f8;
	add.f32 	%f14, %f13, %f9;
	fma.rn.f32 	%f15, %f14, 0f40000000, %f12;
	sub.f32 	%f16, %f5, %f6;
	fma.rn.f32 	%f17, %f16, 0f3F000000, %f8;
	mul.f32 	%f18, %f15, 0f3EAAAAAB;
	fma.rn.f32 	%f10, %f3, %f18, %f17;
	// begin inline asm
	{  cvt.rn.f16.f32 %rs88, %f10;}

	// end inline asm
	bra.uni 	$L__BB1_67;
$L__BB1_61:
	setp.eq.s32 	%p30, %r19, -1;
	@%p30 bra 	$L__BB1_64;
	setp.ne.s32 	%p31, %r19, 1024;
	@%p31 bra 	$L__BB1_65;
	mul.wide.s32 	%rd168, %r21, 8;
	add.s64 	%rd169, %rd2, %rd168;
	ld.global.u64 	%rd170, [%rd169];
	add.s64 	%rd172, %rd170, %rd32;
	ld.u16 	%rs88, [%rd172];
	bra.uni 	$L__BB1_67;
$L__BB1_64:
	mul.wide.s32 	%rd173, %r21, 8;
	add.s64 	%rd174, %rd2, %rd173;
	ld.global.u64 	%rd175, [%rd174];
	add.s64 	%rd177, %rd175, %rd32;
	ld.u16 	%rs88, [%rd177];
	bra.uni 	$L__BB1_67;
$L__BB1_65:
	mul.wide.s32 	%rd178, %r21, 8;
	add.s64 	%rd179, %rd2, %rd178;
	ld.global.u64 	%rd180, [%rd179];
	add.s64 	%rd182, %rd180, %rd32;
	ld.u16 	%rs88, [%rd182];
	bra.uni 	$L__BB1_67;
$L__BB1_66:
	ld.global.u64 	%rd183, [%rd2+40];
	shl.b32 	%r72, %r70, 10;
	add.s32 	%r73, %r72, %r19;
	mul.wide.u32 	%rd184, %r73, 2;
	add.s64 	%rd185, %rd183, %rd184;
	ld.u16 	%rs88, [%rd185];
$L__BB1_67:
	ld.global.u64 	%rd186, [%rd1+40];
	add.s64 	%rd188, %rd186, %rd32;
	st.u16 	[%rd188], %rs88;
	ld.const.u32 	%r74, [cx_c+24];
	sub.s32 	%r22, %r2, %r74;
	ld.const.u32 	%r75, [cy_c+24];
	sub.s32 	%r76, %r3, %r75;
	max.u32 	%r77, %r22, %r76;
	setp.lt.u32 	%p32, %r77, 1024;
	@%p32 bra 	$L__BB1_77;
	ld.const.u32 	%r24, [opp_c+24];
	setp.eq.s32 	%p33, %r76, 1024;
	@%p33 bra 	$L__BB1_71;
	setp.ne.s32 	%p34, %r76, -1;
	@%p34 bra 	$L__BB1_72;
	mul.wide.s32 	%rd189, %r24, 8;
	add.s64 	%rd190, %rd2, %rd189;
	ld.global.u64 	%rd191, [%rd190];
	add.s64 	%rd193, %rd191, %rd32;
	ld.u16 	%rs89, [%rd193];
	bra.uni 	$L__BB1_78;
$L__BB1_71:
	// begin inline asm
	{  cvt.f32.f16 %f19, %rs1;}

	// end inline asm
	ld.global.u64 	%rd194, [%rd2];
	add.s64 	%rd196, %rd194, %rd32;
	ld.u16 	%rs76, [%rd196];
	// begin inline asm
	{  cvt.f32.f16 %f20, %rs76;}

	// end inline asm
	ld.global.u64 	%rd197, [%rd2+8];
	add.s64 	%rd198, %rd197, %rd32;
	ld.u16 	%rs77, [%rd198];
	// begin inline asm
	{  cvt.f32.f16 %f21, %rs77;}

	// end inline asm
	ld.global.u64 	%rd199, [%rd2+24];
	add.s64 	%rd200, %rd199, %rd32;
	ld.u16 	%rs78, [%rd200];
	// begin inline asm
	{  cvt.f32.f16 %f22, %rs78;}

	// end inline asm
	ld.global.u64 	%rd201, [%rd2+32];
	add.s64 	%rd202, %rd201, %rd32;
	ld.u16 	%rs79, [%rd202];
	// begin inline asm
	{  cvt.f32.f16 %f23, %rs79;}

	// end inline asm
	ld.global.u64 	%rd203, [%rd2+56];
	add.s64 	%rd204, %rd203, %rd32;
	ld.u16 	%rs80, [%rd204];
	// begin inline asm
	{  cvt.f32.f16 %f24, %rs80;}

	// end inline asm
	ld.global.u64 	%rd205, [%rd2+64];
	add.s64 	%rd206, %rd205, %rd32;
	ld.u16 	%rs81, [%rd206];
	// begin inline asm
	{  cvt.f32.f16 %f25, %rs81;}

	// end inline asm
	add.f32 	%f27, %f20, %f21;
	add.f32 	%f28, %f27, %f22;
	add.f32 	%f29, %f23, %f24;
	add.f32 	%f30, %f29, %f25;
	fma.rn.f32 	%f31, %f30, 0f40000000, %f28;
	mul.f32 	%f32, %f31, 0fBEAAAAAB;
	sub.f32 	%f33, %f22, %f21;
	fma.rn.f32 	%f34, %f33, 0f3F000000, %f25;
	fma.rn.f32 	%f26, %f19, %f32, %f34;
	// begin inline asm
	{  cvt.rn.f16.f32 %rs89, %f26;}

	// end inline asm
	bra.uni 	$L__BB1_78;
$L__BB1_72:
	setp.eq.s32 	%p35, %r22, -1;
	@%p35 bra 	$L__BB1_75;
	setp.ne.s32 	%p36, %r22, 1024;
	@%p36 bra 	$L__BB1_76;
	mul.wide.s32 	%rd207, %r24, 8;
	add.s64 	%rd208, %rd2, %rd207;
	ld.global.u64 	%rd209, [%rd208];
	add.s64 	%rd211, %rd209, %rd32;
	ld.u16 	%rs89, [%rd211];
	bra.uni 	$L__BB1_78;
$L__BB1_75:
	mul.wide.s32 	%rd212, %r24, 8;
	add.s64 	%rd213, %rd2, %rd212;
	ld.global.u64 	%rd214, [%rd213];
	add.s64 	%rd216, %rd214, %rd32;
	ld.u16 	%rs89, [%rd216];
	bra.uni 	$L__BB1_78;
$L__BB1_76:
	mul.wide.s32 	%rd217, %r24, 8;
	add.s64 	%rd218, %rd2, %rd217;
	ld.global.u64 	%rd219, [%rd218];
	add.s64 	%rd221, %rd219, %rd32;
	ld.u16 	%rs89, [%rd221];
	bra.uni 	$L__BB1_78;
$L__BB1_77:
	ld.global.u64 	%rd222, [%rd2+48];
	shl.b32 	%r78, %r76, 10;
	add.s32 	%r79, %r78, %r22;
	mul.wide.u32 	%rd223, %r79, 2;
	add.s64 	%rd224, %rd222, %rd223;
	ld.u16 	%rs89, [%rd224];
$L__BB1_78:
	ld.global.u64 	%rd225, [%rd1+48];
	add.s64 	%rd227, %rd225, %rd32;
	st.u16 	[%rd227], %rs89;
	ld.const.u32 	%r80, [cx_c+28];
	sub.s32 	%r25, %r2, %r80;
	ld.const.u32 	%r81, [cy_c+28];
	sub.s32 	%r82, %r3, %r81;
	max.u32 	%r83, %r25, %r82;
	setp.lt.u32 	%p37, %r83, 1024;
	@%p37 bra 	$L__BB1_88;
	ld.const.u32 	%r27, [opp_c+28];
	setp.eq.s32 	%p38, %r82, 1024;
	@%p38 bra 	$L__BB1_82;
	setp.ne.s32 	%p39, %r82, -1;
	@%p39 bra 	$L__BB1_83;
	mul.wide.s32 	%rd228, %r27, 8;
	add.s64 	%rd229, %rd2, %rd228;
	ld.global.u64 	%rd230, [%rd229];
	add.s64 	%rd232, %rd230, %rd32;
	ld.u16 	%rs90, [%rd232];
	bra.uni 	$L__BB1_89;
$L__BB1_82:
	ld.global.u64 	%rd233, [%rd2+56];
	add.s64 	%rd235, %rd233, %rd32;
	ld.u16 	%rs90, [%rd235];
	bra.uni 	$L__BB1_89;
$L__BB1_83:
	setp.eq.s32 	%p40, %r25, -1;
	@%p40 bra 	$L__BB1_86;
	setp.ne.s32 	%p41, %r25, 1024;
	@%p41 bra 	$L__BB1_87;
	mul.wide.s32 	%rd236, %r27, 8;
	add.s64 	%rd237, %rd2, %rd236;
	ld.global.u64 	%rd238, [%rd237];
	add.s64 	%rd240, %rd238, %rd32;
	ld.u16 	%rs90, [%rd240];
	bra.uni 	$L__BB1_89;
$L__BB1_86:
	mul.wide.s32 	%rd241, %r27, 8;
	add.s64 	%rd242, %rd2, %rd241;
	ld.global.u64 	%rd243, [%rd242];
	add.s64 	%rd245, %rd243, %rd32;
	ld.u16 	%rs90, [%rd245];
	bra.uni 	$L__BB1_89;
$L__BB1_87:
	mul.wide.s32 	%rd246, %r27, 8;
	add.s64 	%rd247, %rd2, %rd246;
	ld.global.u64 	%rd248, [%rd247];
	add.s64 	%rd250, %rd248, %rd32;
	ld.u16 	%rs90, [%rd250];
	bra.uni 	$L__BB1_89;
$L__BB1_88:
	ld.global.u64 	%rd251, [%rd2+56];
	shl.b32 	%r84, %r82, 10;
	add.s32 	%r85, %r84, %r25;
	mul.wide.u32 	%rd252, %r85, 2;
	add.s64 	%rd253, %rd251, %rd252;
	ld.u16 	%rs90, [%rd253];
$L__BB1_89:
	ld.global.u64 	%rd254, [%rd1+56];
	add.s64 	%rd256, %rd254, %rd32;
	st.u16 	[%rd256], %rs90;
	ld.const.u32 	%r86, [cx_c+32];
	sub.s32 	%r28, %r2, %r86;
	ld.const.u32 	%r87, [cy_c+32];
	sub.s32 	%r88, %r3, %r87;
	max.u32 	%r89, %r28, %r88;
	setp.lt.u32 	%p42, %r89, 1024;
	@%p42 bra 	$L__BB1_99;
	ld.const.u32 	%r30, [opp_c+32];
	setp.eq.s32 	%p43, %r88, 1024;
	@%p43 bra 	$L__BB1_93;
	setp.ne.s32 	%p44, %r88, -1;
	@%p44 bra 	$L__BB1_94;
	mul.wide.s32 	%rd257, %r30, 8;
	add.s64 	%rd258, %rd2, %rd257;
	ld.global.u64 	%rd259, [%rd258];
	add.s64 	%rd261, %rd259, %rd32;
	ld.u16 	%rs91, [%rd261];
	bra.uni 	$L__BB1_100;
$L__BB1_93:
	ld.global.u64 	%rd262, [%rd2+64];
	add.s64 	%rd264, %rd262, %rd32;
	ld.u16 	%rs91, [%rd264];
	bra.uni 	$L__BB1_100;
$L__BB1_94:
	setp.eq.s32 	%p45, %r28, -1;
	@%p45 bra 	$L__BB1_97;
	setp.ne.s32 	%p46, %r28, 1024;
	@%p46 bra 	$L__BB1_98;
	mul.wide.s32 	%rd265, %r30, 8;
	add.s64 	%rd266, %rd2, %rd265;
	ld.global.u64 	%rd267, [%rd266];
	add.s64 	%rd269, %rd267, %rd32;
	ld.u16 	%rs91, [%rd269];
	bra.uni 	$L__BB1_100;
$L__BB1_97:
	mul.wide.s32 	%rd270, %r30, 8;
	add.s64 	%rd271, %rd2, %rd270;
	ld.global.u64 	%rd272, [%rd271];
	add.s64 	%rd274, %rd272, %rd32;
	ld.u16 	%rs91, [%rd274];
	bra.uni 	$L__BB1_100;
$L__BB1_98:
	mul.wide.s32 	%rd275, %r30, 8;
	add.s64 	%rd276, %rd2, %rd275;
	ld.global.u64 	%rd277, [%rd276];
	add.s64 	%rd279, %rd277, %rd32;
	ld.u16 	%rs91, [%rd279];
	bra.uni 	$L__BB1_100;
$L__BB1_99:
	ld.global.u64 	%rd280, [%rd2+64];
	shl.b32 	%r90, %r88, 10;
	add.s32 	%r91, %r90, %r28;
	mul.wide.u32 	%rd281, %r91, 2;
	add.s64 	%rd282, %rd280, %rd281;
	ld.u16 	%rs91, [%rd282];
$L__BB1_100:
	ld.global.u64 	%rd283, [%rd1+64];
	add.s64 	%rd285, %rd283, %rd32;
	st.u16 	[%rd285], %rs91;
$L__BB1_101:
	ret;

}


// ===== COMPILED SASS (sm_100) =====

	.target	sm_100

	.elftype	@"ET_EXEC"


//--------------------- .note.nv.tkinfo           --------------------------
	.section	.note.nv.tkinfo,"",@"SHT_NOTE"
	.sectionflags	@"SHF_NOTE_NV_TKINFO"
	.tkinfo
        /*0018*/ 	.word	0x00000002
        /*0030*/ 	.string	""
        /*0030*/ 	.string	"ptxas"
        /*0030*/ 	.string	"Cuda compilation tools, release 13.0, V13.0.88"
        /*0030*/ 	.string	"Build cuda_13.0.r13.0/compiler.36424714_0"
        /*0030*/ 	.string	"-arch sm_100 -m 64 "



//--------------------- .note.nv.cuinfo           --------------------------
	.section	.note.nv.cuinfo,"",@"SHT_NOTE"
	.sectionflags	@"SHF_NOTE_NV_CUINFO"
        /*0018*/ 	.short	0x0002
        /*001a*/ 	.short	0x0064
        /*001c*/ 	.short	0x0082
	.zero		2


//--------------------- .nv.info                  --------------------------
	.section	.nv.info,"",@"SHT_CUDA_INFO"
	.align	4


	//----- nvinfo : EIATTR_REGCOUNT
	.align		4
        /*0000*/ 	.byte	0x04, 0x2f
        /*0002*/ 	.short	(.L_7 - .L_6)
	.align		4
.L_6:
        /*0004*/ 	.word	index@(_Z14collide_kernelPrPK6__halfPrPS_)
        /*0008*/ 	.word	0x0000002d


	//----- nvinfo : EIATTR_FRAME_SIZE
	.align		4
.L_7:
        /*000c*/ 	.byte	0x04, 0x11
        /*000e*/ 	.short	(.L_9 - .L_8)
	.align		4
.L_8:
        /*0010*/ 	.word	index@($__internal_0_$__cuda_sm20_rcp_rn_f32_slowpath)
        /*0014*/ 	.word	0x00000000


	//----- nvinfo : EIATTR_FRAME_SIZE
	.align		4
.L_9:
        /*0018*/ 	.byte	0x04, 0x11
        /*001a*/ 	.short	(.L_11 - .L_10)
	.align		4
.L_10:
        /*001c*/ 	.word	index@(_Z14collide_kernelPrPK6__halfPrPS_)
        /*0020*/ 	.word	0x00000000


	//----- nvinfo : EIATTR_REGCOUNT
	.align		4
.L_11:
        /*0024*/ 	.byte	0x04, 0x2f
        /*0026*/ 	.short	(.L_13 - .L_12)
	.align		4
.L_12:
        /*0028*/ 	.word	index@(_Z16stream_bc_kernelPrPK6__halfPrPS_)
        /*002c*/ 	.word	0x00000017


	//----- nvinfo : EIATTR_FRAME_SIZE
	.align		4
.L_13:
        /*0030*/ 	.byte	0x04, 0x11
        /*0032*/ 	.short	(.L_15 - .L_14)
	.align		4
.L_14:
        /*0034*/ 	.word	index@(_Z16stream_bc_kernelPrPK6__halfPrPS_)
        /*0038*/ 	.word	0x00000000


	//----- nvinfo : EIATTR_MIN_STACK_SIZE
	.align		4
.L_15:
        /*003c*/ 	.byte	0x04, 0x12
        /*003e*/ 	.short	(.L_17 - .L_16)
	.align		4
.L_16:
        /*0040*/ 	.word	index@(_Z16stream_bc_kernelPrPK6__halfPrPS_)
        /*0044*/ 	.word	0x00000000


	//----- nvinfo : EIATTR_MIN_STACK_SIZE
	.align		4
.L_17:
        /*0048*/ 	.byte	0x04, 0x12
        /*004a*/ 	.short	(.L_19 - .L_18)
	.align		4
.L_18:
        /*004c*/ 	.word	index@(_Z14collide_kernelPrPK6__halfPrPS_)
        /*0050*/ 	.word	0x00000000
.L_19:


//--------------------- .nv.compat                --------------------------
	.section	.nv.compat,"",@"SHT_CUDA_COMPAT_INFO"
	.align	4
        /*0000*/ 	.byte	0x02, 0x09, 0x00, 0x00, 0x02, 0x02, 0x01, 0x00, 0x02, 0x05, 0x05, 0x00, 0x03, 0x07, 0x01, 0x01
        /*0010*/ 	.byte	0x02, 0x03, 0x00, 0x00, 0x02, 0x06, 0x01, 0x00, 0x04, 0x0b, 0x08, 0x00, 0x09, 0x00, 0x00, 0x00
        /*0020*/ 	.byte	0x00, 0x00, 0x00, 0x00


//--------------------- .nv.info._Z16stream_bc_kernelPrPK6__halfPrPS_ --------------------------
	.section	.nv.info._Z16stream_bc_kernelPrPK6__halfPrPS_,"",@"SHT_CUDA_INFO"
	.sectionflags	@""
	.align	4


	//----- nvinfo : EIATTR_CUDA_API_VERSION
	.align		4
        /*0000*/ 	.byte	0x04, 0x37
        /*0002*/ 	.short	(.L_21 - .L_20)
.L_20:
        /*0004*/ 	.word	0x00000082


	//----- nvinfo : EIATTR_KPARAM_INFO
	.align		4
.L_21:
        /*0008*/ 	.byte	0x04, 0x17
        /*000a*/ 	.short	(.L_23 - .L_22)
.L_22:
        /*000c*/ 	.word	0x00000000
        /*0010*/ 	.short	0x0001
        /*0012*/ 	.short	0x0008
        /*0014*/ 	.byte	0x00, 0xf5, 0x21, 0x00


	//----- nvinfo : EIATTR_KPARAM_INFO
	.align		4
.L_23:
        /*0018*/ 	.byte	0x04, 0x17
        /*001a*/ 	.short	(.L_25 - .L_24)
.L_24:
        /*001c*/ 	.word	0x00000000
        /*0020*/ 	.short	0x0000
        /*0022*/ 	.short	0x0000
        /*0024*/ 	.byte	0x00, 0xf5, 0x21, 0x00


	//----- nvinfo : EIATTR_SPARSE_MMA_MASK
	.align		4
.L_25:
        /*0028*/ 	.byte	0x03, 0x50
        /*002a*/ 	.short	0x0000


	//----- nvinfo : EIATTR_MAXREG_COUNT
	.align		4
        /*002c*/ 	.byte	0x03, 0x1b
        /*002e*/ 	.short	0x00ff


	//----- nvinfo : EIATTR_MERCURY_ISA_VERSION
	.align		4
        /*0030*/ 	.byte	0x03, 0x5f
        /*0032*/ 	.short	0x0101


	//----- nvinfo : EIATTR_VRC_CTA_INIT_COUNT
	.align		4
        /*0034*/ 	.byte	0x02, 0x4a
	.zero		1
	.zero		1


	//----- nvinfo : EIATTR_EXIT_INSTR_OFFSETS
	.align		4
        /*0038*/ 	.byte	0x04, 0x1c
        /*003a*/ 	.short	(.L_27 - .L_26)


	//   ....[0]....
.L_26:
        /*003c*/ 	.word	0x00000060


	//   ....[1]....
        /*0040*/ 	.word	0x00002280


	//----- nvinfo : EIATTR_CRS_STACK_SIZE
	.align		4
.L_27:
        /*0044*/ 	.byte	0x04, 0x1e
        /*0046*/ 	.short	(.L_29 - .L_28)
.L_28:
        /*0048*/ 	.word	0x00000000


	//----- nvinfo : EIATTR_CBANK_PARAM_SIZE
	.align		4
.L_29:
        /*004c*/ 	.byte	0x03, 0x19
        /*004e*/ 	.short	0x0010


	//----- nvinfo : EIATTR_PARAM_CBANK
	.align		4
        /*0050*/ 	.byte	0x04, 0x0a
        /*0052*/ 	.short	(.L_31 - .L_30)
	.align		4
.L_30:
        /*0054*/ 	.word	index@(.nv.constant0._Z16stream_bc_kernelPrPK6__halfPrPS_)
        /*0058*/ 	.short	0x0380
        /*005a*/ 	.short	0x0010


	//----- nvinfo : EIATTR_SW_WAR
	.align		4
.L_31:
        /*005c*/ 	.byte	0x04, 0x36
        /*005e*/ 	.short	(.L_33 - .L_32)
.L_32:
        /*0060*/ 	.word	0x00000008
.L_33:


//--------------------- .nv.info._Z14collide_kernelPrPK6__halfPrPS_ --------------------------
	.section	.nv.info._Z14collide_kernelPrPK6__halfPrPS_,"",@"SHT_CUDA_INFO"
	.sectionflags	@""
	.align	4


	//----- nvinfo : EIATTR_CUDA_API_VERSION
	.align		4
        /*0000*/ 	.byte	0x04, 0x37
        /*0002*/ 	.short	(.L_35 - .L_34)
.L_34:
        /*0004*/ 	.word	0x00000082


	//----- nvinfo : EIATTR_KPARAM_INFO
	.align		4
.L_35:
        /*0008*/ 	.byte	0x04, 0x17
        /*000a*/ 	.short	(.L_37 - .L_36)
.L_36:
        /*000c*/ 	.word	0x00000000
        /*0010*/ 	.short	0x0001
        /*0012*/ 	.short	0x0008
        /*0014*/ 	.byte	0x00, 0xf5, 0x21, 0x00


	//----- nvinfo : EIATTR_KPARAM_INFO
	.align		4
.L_37:
        /*0018*/ 	.byte	0x04, 0x17
        /*001a*/ 	.short	(.L_39 - .L_38)
.L_38:
        /*001c*/ 	.word	0x00000000
        /*0020*/ 	.short	0x0000
        /*0022*/ 	.short	0x0000
        /*0024*/ 	.byte	0x00, 0xf5, 0x21, 0x00


	//----- nvinfo : EIATTR_SPARSE_MMA_MASK
	.align		4
.L_39:
        /*0028*/ 	.byte	0x03, 0x50
        /*002a*/ 	.short	0x0000


	//----- nvinfo : EIATTR_MAXREG_COUNT
	.align		4
        /*002c*/ 	.byte	0x03, 0x1b
        /*002e*/ 	.short	0x00ff


	//----- nvinfo : EIATTR_MERCURY_ISA_VERSION
	.align		4
        /*0030*/ 	.byte	0x03, 0x5f
        /*0032*/ 	.short	0x0101


	//----- nvinfo : EIATTR_VRC_CTA_INIT_COUNT
	.align		4
        /*0034*/ 	.byte	0x02, 0x4a
	.zero		1
	.zero		1


	//----- nvinfo : EIATTR_EXIT_INSTR_OFFSETS
	.align		4
        /*0038*/ 	.byte	0x04, 0x1c
        /*003a*/ 	.short	(.L_41 - .L_40)


	//   ....[0]....
.L_40:
        /*003c*/ 	.word	0x00000060


	//   ....[1]....
        /*0040*/ 	.word	0x000010c0


	//----- nvinfo : EIATTR_CRS_STACK_SIZE
	.align		4
.L_41:
        /*0044*/ 	.byte	0x04, 0x1e
        /*0046*/ 	.short	(.L_43 - .L_42)
.L_42:
        /*0048*/ 	.word	0x00000000


	//----- nvinfo : EIATTR_CBANK_PARAM_SIZE
	.align		4
.L_43:
        /*004c*/ 	.byte	0x03, 0x19
        /*004e*/ 	.short	0x0010


	//----- nvinfo : EIATTR_PARAM_CBANK
	.align		4
        /*0050*/ 	.byte	0x04, 0x0a
        /*0052*/ 	.short	(.L_45 - .L_44)
	.align		4
.L_44:
        /*0054*/ 	.word	index@(.nv.constant0._Z14collide_kernelPrPK6__halfPrPS_)
        /*0058*/ 	.short	0x0380
        /*005a*/ 	.short	0x0010


	//----- nvinfo : EIATTR_SW_WAR
	.align		4
.L_45:
        /*005c*/ 	.byte	0x04, 0x36
        /*005e*/ 	.short	(.L_47 - .L_46)
.L_46:
        /*0060*/ 	.word	0x00000008
.L_47:


//--------------------- .nv.callgraph             --------------------------
	.section	.nv.callgraph,"",@"SHT_CUDA_CALLGRAPH"
	.align	4
	.sectionentsize	8
	.align		4
        /*0000*/ 	.word	0x00000000
	.align		4
        /*0004*/ 	.word	0xffffffff
	.align		4
        /*0008*/ 	.word	0x00000000
	.align		4
        /*000c*/ 	.word	0xfffffffe
	.align		4
        /*0010*/ 	.word	0x00000000
	.align		4
        /*0014*/ 	.word	0xfffffffd
	.align		4
        /*0018*/ 	.word	0x00000000
	.align		4
        /*001c*/ 	.word	0xfffffffc


//--------------------- .nv.constant3             --------------------------
	.section	.nv.constant3,"a",@progbits
	.align	4
.nv.constant3:
	.type		cx_c,@object
	.size		cx_c,(cy_c - cx_c)
cx_c:
        /*0000*/ 	.byte	0x00, 0x00, 0x00, 0x00, 0x01, 0x00, 0x00, 0x00, 0x00, 0x00, 0x00, 0x00, 0xff, 0xff, 0xff, 0xff
        /*0010*/ 	.byte	0x00, 0x00, 0x00, 0x00, 0x01, 0x00, 0x00, 0x00, 0xff, 0xff, 0xff, 0xff, 0xff, 0xff, 0xff, 0xff
        /*0020*/ 	.byte	0x01, 0x00, 0x00, 0x00
	.type		cy_c,@object
	.size		cy_c,(opp_c - cy_c)
cy_c:
        /*0024*/ 	.byte	0x00, 0x00, 0x00, 0x00, 0x00, 0x00, 0x00, 0x00, 0x01, 0x00, 0x00, 0x00, 0x00, 0x00, 0x00, 0x00
        /*0034*/ 	.byte	0xff, 0xff, 0xff, 0xff, 0x01, 0x00, 0x00, 0x00, 0x01, 0x00, 0x00, 0x00, 0xff, 0xff, 0xff, 0xff
        /*0044*/ 	.byte	0xff, 0xff, 0xff, 0xff
	.type		opp_c,@object
	.size		opp_c,(w_c - opp_c)
opp_c:
        /*0048*/ 	.byte	0x00, 0x00, 0x00, 0x00, 0x03, 0x00, 0x00, 0x00, 0x04, 0x00, 0x00, 0x00, 0x01, 0x00, 0x00, 0x00
        /*0058*/ 	.byte	0x02, 0x00, 0x00, 0x00, 0x07, 0x00, 0x00, 0x00, 0x08, 0x00, 0x00, 0x00, 0x05, 0x00, 0x00, 0x00
        /*0068*/ 	.byte	0x06, 0x00, 0x00, 0x00
	.type		w_c,@object
	.size		w_c,(omega_c - w_c)
w_c:
	.zero		18
	.type		omega_c,@object
	.size		omega_c,(uLid_c - omega_c)
omega_c:
	.zero		2
	.type		uLid_c,@object
	.size		uLid_c,(.L_5 - uLid_c)
uLid_c:
	.zero		2
.L_5:


//--------------------- .text._Z16stream_bc_kernelPrPK6__halfPrPS_ --------------------------
	.section	.text._Z16stream_bc_kernelPrPK6__halfPrPS_,"ax",@progbits
	.align	128
        .global         _Z16stream_bc_kernelPrPK6__halfPrPS_
        .type           _Z16stream_bc_kernelPrPK6__halfPrPS_,@function
        .size           _Z16stream_bc_kernelPrPK6__halfPrPS_,(.L_x_64 - _Z16stream_bc_kernelPrPK6__halfPrPS_)
        .other          _Z16stream_bc_kernelPrPK6__halfPrPS_,@"STO_CUDA_ENTRY STV_DEFAULT"
_Z16stream_bc_kernelPrPK6__halfPrPS_:
.text._Z16stream_bc_kernelPrPK6__halfPrPS_:
[----:B------:R-:W-:Y:S01]  /*0000*/  LDC R1, c[0x0][0x37c] ;  /* 0x0000df00ff017b82 */ /* 0x000fe20000000800 */
[----:B------:R-:W0:Y:S07]  /*0010*/  S2R R3, SR_TID.X ;  /* 0x0000000000037919 */ /* 0x000e2e0000002100 */
[----:B------:R-:W0:Y:S08]  /*0020*/  S2UR UR4, SR_CTAID.X ;  /* 0x00000000000479c3 */ /* 0x000e300000002500 */
[----:B------:R-:W0:Y:S02]  /*0030*/  LDC R0, c[0x0][0x360] ;  /* 0x0000d800ff007b82 */ /* 0x000e240000000800 */
[----:B0-----:R-:W-:-:S05]  /*0040*/  IMAD R0, R0, UR4, R3 ;  /* 0x0000000400007c24 */ /* 0x001fca000f8e0203 */
[----:B------:R-:W-:-:S13]  /*0050*/  ISETP.GT.AND P0, PT, R0, 0xfffff, PT ;  /* 0x000fffff0000780c */ /* 0x000fda0003f04270 */
[----:B------:R-:W-:Y:S05]  /*0060*/  @P0 EXIT ;  /* 0x000000000000094d */ /* 0x000fea0003800000 */
[----:B------:R-:W0:Y:S01]  /*0070*/  LDCU UR5, c[0x3][0x24] ;  /* 0x00c00480ff0577ac */ /* 0x000e220008000800 */
[----:B------:R-:W-:Y:S01]  /*0080*/  SHF.R.S32.HI R3, RZ, 0x1f, R0 ;  /* 0x0000001fff037819 */ /* 0x000fe20000011400 */
[----:B------:R-:W-:Y:S01]  /*0090*/  BSSY.RECONVERGENT B0, `(.L_x_0) ;  /* 0x0000033000007945 */ /* 0x000fe20003800200 */
[----:B------:R-:W1:Y:S02]  /*00a0*/  LDCU UR4, c[0x3][URZ] ;  /* 0x00c00000ff0477ac */ /* 0x000e640008000800 */
[----:B------:R-:W-:-:S04]  /*00b0*/  LEA.HI R2, R3, R0, RZ, 0xa ;  /* 0x0000000003027211 */ /* 0x000fc800078f50ff */
[----:B------:R-:W-:-:S04]  /*00c0*/  LOP3.LUT R3, R2, 0xfffffc00, RZ, 0xc0, !PT ;  /* 0xfffffc0002037812 */ /* 0x000fc800078ec0ff */
[----:B------:R-:W-:Y:S02]  /*00d0*/  IADD3 R3, PT, PT, R0, -R3, RZ ;  /* 0x8000000300037210 */ /* 0x000fe40007ffe0ff */
[----:B0-----:R-:W-:Y:S02]  /*00e0*/  LEA.HI.SX32 R7, R2, -UR5, 0x16 ;  /* 0x8000000502077c11 */ /* 0x001fe4000f8fb2ff */
[----:B-1----:R-:W-:Y:S01]  /*00f0*/  IADD3 R8, PT, PT, R3, -UR4, RZ ;  /* 0x8000000403087c10 */ /* 0x002fe2000fffe0ff */
[----:B------:R-:W0:Y:S03]  /*0100*/  LDCU.64 UR4, c[0x0][0x358] ;  /* 0x00006b00ff0477ac */ /* 0x000e260008000a00 */
[----:B------:R-:W-:-:S04]  /*0110*/  VIMNMX.U32 R4, PT, PT, R8, R7, !PT ;  /* 0x0000000708047248 */ /* 0x000fc80007fe0000 */
[----:B------:R-:W-:-:S13]  /*0120*/  ISETP.GT.U32.AND P0, PT, R4, 0x3ff, PT ;  /* 0x000003ff0400780c */ /* 0x000fda0003f04070 */
[----:B0-----:R-:W-:Y:S05]  /*0130*/  @P0 BRA `(.L_x_1) ;  /* 0x0000000000180947 */ /* 0x001fea0003800000 */
[----:B------:R-:W0:Y:S02]  /*0140*/  LDC.64 R4, c[0x0][0x380] ;  /* 0x0000e000ff047b82 */ /* 0x000e240000000a00 */
[----:B0-----:R-:W2:Y:S01]  /*0150*/  LDG.E.64 R4, desc[UR4][R4.64] ;  /* 0x0000000404047981 */ /* 0x001ea2000c1e1b00 */
[----:B------:R-:W-:-:S05]  /*0160*/  LEA R7, R7, R8, 0xa ;  /* 0x0000000807077211 */ /* 0x000fca00078e50ff */
[----:B--2---:R-:W-:-:S05]  /*0170*/  IMAD.WIDE.U32 R6, R7, 0x2, R4 ;  /* 0x0000000207067825 */ /* 0x004fca00078e0004 */
[----:B------:R0:W5:Y:S01]  /*0180*/  LD.E.U16 R9, desc[UR4][R6.64] ;  /* 0x0000000406097980 */ /* 0x000162000c101500 */
[----:B------:R-:W-:Y:S05]  /*0190*/  BRA `(.L_x_2) ;  /* 0x0000000000887947 */ /* 0x000fea0003800000 */
.L_x_1:
[----:B------:R-:W-:-:S13]  /*01a0*/  ISETP.NE.AND P0, PT, R7, -0x1, PT ;  /* 0xffffffff0700780c */ /* 0x000fda0003f05270 */
[----:B------:R-:W-:Y:S05]  /*01b0*/  @!P0 BRA `(.L_x_3) ;  /* 0x0000000000688947 */ /* 0x000fea0003800000 */
[----:B------:R-:W-:-:S13]  /*01c0*/  ISETP.NE.AND P0, PT, R7, 0x400, PT ;  /* 0x000004000700780c */ /* 0x000fda0003f05270 */
[----:B------:R-:W-:Y:S05]  /*01d0*/  @P0 BRA `(.L_x_4) ;  /* 0x0000000000140947 */ /* 0x000fea0003800000 */
[----:B------:R-:W0:Y:S02]  /*01e0*/  LDC.64 R6, c[0x0][0x380] ;  /* 0x0000e000ff067b82 */ /* 0x000e240000000a00 */
[----:B0-----:R-:W2:Y:S02]  /*01f0*/  LDG.E.64 R4, desc[UR4][R6.64] ;  /* 0x0000000406047981 */ /* 0x001ea4000c1e1b00 */
[----:B--2---:R-:W-:-:S05]  /*0200*/  IMAD.WIDE R4, R0, 0x2, R4 ;  /* 0x0000000200047825 */ /* 0x004fca00078e0204 */
[----:B------:R3:W5:Y:S01]  /*0210*/  LD.E.U16 R9, desc[UR4][R4.64] ;  /* 0x0000000404097980 */ /* 0x000762000c101500 */
[----:B------:R-:W-:Y:S05]  /*0220*/  BRA `(.L_x_2) ;  /* 0x0000000000647947 */ /* 0x000fea0003800000 */
.L_x_4:
[----:B------:R-:W-:-:S13]  /*0230*/  ISETP.NE.AND P0, PT, R8, 0x400, PT ;  /* 0x000004000800780c */ /* 0x000fda0003f05270 */
[----:B------:R-:W-:Y:S05]  /*0240*/  @!P0 BRA `(.L_x_5) ;  /* 0x0000000000288947 */ /* 0x000fea0003800000 */
[----:B------:R-:W0:Y:S08]  /*0250*/  LDC R7, c[0x3][0x48] ;  /* 0x00c01200ff077b82 */ /* 0x000e300000000800 */
[----:B------:R-:W0:Y:S02]  /*0260*/  LDC.64 R4, c[0x0][0x380] ;  /* 0x0000e000ff047b82 */ /* 0x000e240000000a00 */
[----:B0-----:R-:W-:-:S06]  /*0270*/  IMAD.WIDE R4, R7, 0x8, R4 ;  /* 0x0000000807047825 */ /* 0x001fcc00078e0204 */
[----:B------:R-:W2:Y:S01]  /*0280*/  LDG.E.64 R4, desc[UR4][R4.64] ;  /* 0x0000000404047981 */ /* 0x000ea2000c1e1b00 */
[----:B------:R-:W-:Y:S01]  /*0290*/  ISETP.NE.AND P0, PT, R8, -0x1, PT ;  /* 0xffffffff0800780c */ /* 0x000fe20003f05270 */
[----:B--2---:R-:W-:-:S06]  /*02a0*/  IMAD.WIDE R6, R0, 0x2, R4 ;  /* 0x0000000200067825 */ /* 0x004fcc00078e0204 */
[----:B------:R-:W2:Y:S06]  /*02b0*/  LD.E.U16 R6, desc[UR4][R6.64] ;  /* 0x0000000406067980 */ /* 0x000eac000c101500 */
[----:B--2---:R-:W-:-:S04]  /*02c0*/  @!P0 PRMT R9, R6, 0x7610, R9 ;  /* 0x0000761006098816 */ /* 0x004fc80000000009 */
[----:B------:R-:W-:Y:S01]  /*02d0*/  @P0 PRMT R9, R6, 0x7610, R9 ;  /* 0x0000761006090816 */ /* 0x000fe20000000009 */
[----:B------:R-:W-:Y:S06]  /*02e0*/  BRA `(.L_x_2) ;  /* 0x0000000000347947 */ /* 0x000fec0003800000 */
.L_x_5:
[----:B------:R-:W0:Y:S08]  /*02f0*/  LDC R7, c[0x3][0x48] ;  /* 0x00c01200ff077b82 */ /* 0x000e300000000800 */
[----:B------:R-:W0:Y:S02]  /*0300*/  LDC.64 R4, c[0x0][0x380] ;  /* 0x0000e000ff047b82 */ /* 0x000e240000000a00 */
[----:B0-----:R-:W-:-:S06]  /*0310*/  IMAD.WIDE R4, R7, 0x8, R4 ;  /* 0x0000000807047825 */ /* 0x001fcc00078e0204 */
[----:B------:R-:W2:Y:S02]  /*0320*/  LDG.E.64 R4, desc[UR4][R4.64] ;  /* 0x0000000404047981 */ /* 0x000ea4000c1e1b00 */
[----:B--2---:R-:W-:-:S05]  /*0330*/  IMAD.WIDE R6, R0, 0x2, R4 ;  /* 0x0000000200067825 */ /* 0x004fca00078e0204 */
[----:B------:R2:W5:Y:S01]  /*0340*/  LD.E.U16 R9, desc[UR4][R6.64] ;  /* 0x0000000406097980 */ /* 0x000562000c101500 */
[----:B------:R-:W-:Y:S05]  /*0350*/  BRA `(.L_x_2) ;  /* 0x0000000000187947 */ /* 0x000fea0003800000 */
.L_x_3:
[----:B------:R-:W0:Y:S08]  /*0360*/  LDC R7, c[0x3][0x48] ;  /* 0x00c01200ff077b82 */ /* 0x000e300000000800 */
[----:B------:R-:W0:Y:S02]  /*0370*/  LDC.64 R4, c[0x0][0x380] ;  /* 0x0000e000ff047b82 */ /* 0x000e240000000a00 */
[----:B0-----:R-:W-:-:S06]  /*0380*/  IMAD.WIDE R4, R7, 0x8, R4 ;  /* 0x0000000807047825 */ /* 0x001fcc00078e0204 */
[----:B------:R-:W2:Y:S02]  /*0390*/  LDG.E.64 R4, desc[UR4][R4.64] ;  /* 0x0000000404047981 */ /* 0x000ea4000c1e1b00 */
[----:B--2---:R-:W-:-:S05]  /*03a0*/  IMAD.WIDE R6, R0, 0x2, R4 ;  /* 0x0000000200067825 */ /* 0x004fca00078e0204 */
[----:B------:R1:W5:Y:S02]  /*03b0*/  LD.E.U16 R9, desc[UR4][R6.64] ;  /* 0x0000000406097980 */ /* 0x000364000c101500 */
.L_x_2:
[----:B------:R-:W-:Y:S05]  /*03c0*/  BSYNC.RECONVERGENT B0 ;  /* 0x0000000000007941 */ /* 0x000fea0003800200 */
.L_x_0:
[----:B---3--:R-:W0:Y:S01]  /*03d0*/  LDC.64 R4, c[0x0][0x388] ;  /* 0x0000e200ff047b82 */ /* 0x008e220000000a00 */
[----:B------:R-:W3:Y:S01]  /*03e0*/  LDCU UR6, c[0x3][0x4] ;  /* 0x00c00080ff0677ac */ /* 0x000ee20008000800 */
[----:B------:R-:W4:Y:S01]  /*03f0*/  LDCU UR7, c[0x3][0x28] ;  /* 0x00c00500ff0777ac */ /* 0x000f220008000800 */
[----:B012---:R-:W2:Y:S01]  /*0400*/  LDG.E.64 R6, desc[UR4][R4.64] ;  /* 0x0000000404067981 */ /* 0x007ea2000c1e1b00 */
[----:B---3--:R-:W-:Y:S01]  /*0410*/  IADD3 R10, PT, PT, R3, -UR6, RZ ;  /* 0x80000006030a7c10 */ /* 0x008fe2000fffe0ff */
[----:B------:R-:W-:Y:S01]  /*0420*/  BSSY.RECONVERGENT B0, `(.L_x_6) ;  /* 0x000002f000007945 */ /* 0x000fe20003800200 */
[----:B----4-:R-:W-:-:S04]  /*0430*/  LEA.HI.SX32 R11, R2, -UR7, 0x16 ;  /* 0x80000007020b7c11 */ /* 0x010fc8000f8fb2ff */
[----:B------:R-:W-:-:S04]  /*0440*/  VIMNMX.U32 R8, PT, PT, R10, R11, !PT ;  /* 0x0000000b0a087248 */ /* 0x000fc80007fe0000 */
[----:B------:R-:W-:Y:S01]  /*0450*/  ISETP.GE.U32.AND P0, PT, R8, 0x400, PT ;  /* 0x000004000800780c */ /* 0x000fe20003f06070 */
[----:B--2---:R-:W-:-:S05]  /*0460*/  IMAD.WIDE R6, R0, 0x2, R6 ;  /* 0x0000000200067825 */ /* 0x004fca00078e0206 */
[----:B-----5:R0:W-:Y:S07]  /*0470*/  ST.E.U16 desc[UR4][R6.64], R9 ;  /* 0x0000000906007985 */ /* 0x0201ee000c101504 */
[----:B------:R-:W-:Y:S05]  /*0480*/  @!P0 BRA `(.L_x_7) ;  /* 0x00000000008c8947 */ /* 0x000fea0003800000 */
[----:B------:R-:W-:-:S13]  /*0490*/  ISETP.NE.AND P0, PT, R11, 0x400, PT ;  /* 0x000004000b00780c */ /* 0x000fda0003f05270 */
[----:B------:R-:W-:Y:S05]  /*04a0*/  @!P0 BRA `(.L_x_8) ;  /* 0x0000000000708947 */ /* 0x000fea0003800000 */
[----:B------:R-:W-:-:S13]  /*04b0*/  ISETP.NE.AND P0, PT, R11, -0x1, PT ;  /* 0xffffffff0b00780c */ /* 0x000fda0003f05270 */
[----:B------:R-:W-:Y:S05]  /*04c0*/  @P0 BRA `(.L_x_9) ;  /* 0x00000000001c0947 */ /* 0x000fea0003800000 */
[----:B0-----:R-:W0:Y:S08]  /*04d0*/  LDC R9, c[0x3][0x4c] ;  /* 0x00c01300ff097b82 */ /* 0x001e300000000800 */
[----:B------:R-:W0:Y:S02]  /*04e0*/  LDC.64 R6, c[0x0][0x380] ;  /* 0x0000e000ff067b82 */ /* 0x000e240000000a00 */
[----:B0-----:R-:W-:-:S06]  /*04f0*/  IMAD.WIDE R6, R9, 0x8, R6 ;  /* 0x0000000809067825 */ /* 0x001fcc00078e0206 */
[----:B------:R-:W2:Y:S02]  /*0500*/  LDG.E.64 R6, desc[UR4][R6.64] ;  /* 0x0000000406067981 */ /* 0x000ea4000c1e1b00 */
[----:B--2---:R-:W-:-:S05]  /*0510*/  IMAD.WIDE R8, R0, 0x2, R6 ;  /* 0x0000000200087825 */ /* 0x004fca00078e0206 */
[----:B------:R2:W5:Y:S01]  /*0520*/  LD.E.U16 R11, desc[UR4][R8.64] ;  /* 0x00000004080b7980 */ /* 0x000562000c101500 */
[----:B------:R-:W-:Y:S05]  /*0530*/  BRA `(.L_x_10) ;  /* 0x0000000000747947 */ /* 0x000fea0003800000 */
.L_x_9:
[----:B------:R-:W-:-:S13]  /*0540*/  ISETP.NE.AND P0, PT, R10, -0x1, PT ;  /* 0xffffffff0a00780c */ /* 0x000fda0003f05270 */
[----:B------:R-:W-:Y:S05]  /*0550*/  @!P0 BRA `(.L_x_11) ;  /* 0x0000000000288947 */ /* 0x000fea0003800000 */
[----:B0-----:R-:W0:Y:S08]  /*0560*/  LDC R9, c[0x3][0x4c] ;  /* 0x00c01300ff097b82 */ /* 0x001e300000000800 */
[----:B------:R-:W0:Y:S02]  /*0570*/  LDC.64 R6, c[0x0][0x380] ;  /* 0x0000e000ff067b82 */ /* 0x000e240000000a00 */
[----:B0-----:R-:W-:-:S06]  /*0580*/  IMAD.WIDE R6, R9, 0x8, R6 ;  /* 0x0000000809067825 */ /* 0x001fcc00078e0206 */
[----:B------:R-:W2:Y:S01]  /*0590*/  LDG.E.64 R6, desc[UR4][R6.64] ;  /* 0x0000000406067981 */ /* 0x000ea2000c1e1b00 */
[----:B------:R-:W-:Y:S01]  /*05a0*/  ISETP.NE.AND P0, PT, R10, 0x400, PT ;  /* 0x000004000a00780c */ /* 0x000fe20003f05270 */
[----:B--2---:R-:W-:-:S06]  /*05b0*/  IMAD.WIDE R8, R0, 0x2, R6 ;  /* 0x0000000200087825 */ /* 0x004fcc00078e0206 */
[----:B------:R-:W2:Y:S06]  /*05c0*/  LD.E.U16 R8, desc[UR4][R8.64] ;  /* 0x0000000408087980 */ /* 0x000eac000c101500 */
[----:B--2---:R-:W-:-:S04]  /*05d0*/  @!P0 PRMT R11, R8, 0x7610, R11 ;  /* 0x00007610080b8816 */ /* 0x004fc8000000000b */
[----:B------:R-:W-:Y:S01]  /*05e0*/  @P0 PRMT R11, R8, 0x7610, R11 ;  /* 0x00007610080b0816 */ /* 0x000fe2000000000b */
[----:B------:R-:W-:Y:S06]  /*05f0*/  BRA `(.L_x_10) ;  /* 0x0000000000447947 */ /* 0x000fec0003800000 */
.L_x_11:
[----:B0-----:R-:W0:Y:S08]  /*0600*/  LDC R9, c[0x3][0x4c] ;  /* 0x00c01300ff097b82 */ /* 0x001e300000000800 */
[----:B------:R-:W0:Y:S02]  /*0610*/  LDC.64 R6, c[0x0][0x380] ;  /* 0x0000e000ff067b82 */ /* 0x000e240000000a00 */
[----:B0-----:R-:W-:-:S06]  /*0620*/  IMAD.WIDE R6, R9, 0x8, R6 ;  /* 0x0000000809067825 */ /* 0x001fcc00078e0206 */
[----:B------:R-:W2:Y:S02]  /*0630*/  LDG.E.64 R6, desc[UR4][R6.64] ;  /* 0x0000000406067981 */ /* 0x000ea4000c1e1b00 */
[----:B--2---:R-:W-:-:S05]  /*0640*/  IMAD.WIDE R8, R0, 0x2, R6 ;  /* 0x0000000200087825 */ /* 0x004fca00078e0206 */
[----:B------:R3:W5:Y:S01]  /*0650*/  LD.E.U16 R11, desc[UR4][R8.64] ;  /* 0x00000004080b7980 */ /* 0x000762000c101500 */
[----:B------:R-:W-:Y:S05]  /*0660*/  BRA `(.L_x_10) ;  /* 0x0000000000287947 */ /* 0x000fea0003800000 */
.L_x_8:
[----:B0-----:R-:W0:Y:S02]  /*0670*/  LDC.64 R8, c[0x0][0x380] ;  /* 0x0000e000ff087b82 */ /* 0x001e240000000a00 */
[----:B0-----:R-:W2:Y:S02]  /*0680*/  LDG.E.64 R6, desc[UR4][R8.64+0x8] ;  /* 0x0000080408067981 */ /* 0x001ea4000c1e1b00 */
[----:B--2---:R-:W-:-:S05]  /*0690*/  IMAD.WIDE R6, R0, 0x2, R6 ;  /* 0x0000000200067825 */ /* 0x004fca00078e0206 */
[----:B------:R1:W5:Y:S01]  /*06a0*/  LD.E.U16 R11, desc[UR4][R6.64] ;  /* 0x00000004060b7980 */ /* 0x000362000c101500 */
[----:B------:R-:W-:Y:S05]  /*06b0*/  BRA `(.L_x_10) ;  /* 0x0000000000147947 */ /* 0x000fea0003800000 */
.L_x_7:
[----:B0-----:R-:W0:Y:S02]  /*06c0*/  LDC.64 R8, c[0x0][0x380] ;  /* 0x0000e000ff087b82 */ /* 0x001e240000000a00 */
[----:B0-----:R-:W2:Y:S01]  /*06d0*/  LDG.E.64 R6, desc[UR4][R8.64+0x8] ;  /* 0x0000080408067981 */ /* 0x001ea2000c1e1b00 */
[----:B------:R-:W-:-:S05]  /*06e0*/  LEA R11, R11, R10, 0xa ;  /* 0x0000000a0b0b7211 */ /* 0x000fca00078e50ff */
[----:B--2---:R-:W-:-:S05]  /*06f0*/  IMAD.WIDE.U32 R6, R11, 0x2, R6 ;  /* 0x000000020b067825 */ /* 0x004fca00078e0006 */
[----:B------:R0:W5:Y:S02]  /*0700*/  LD.E.U16 R11, desc[UR4][R6.64] ;  /* 0x00000004060b7980 */ /* 0x000164000c101500 */
.L_x_10:
[----:B------:R-:W-:Y:S05]  /*0710*/  BSYNC.RECONVERGENT B0 ;  /* 0x0000000000007941 */ /* 0x000fea0003800200 */
.L_x_6:
[----:B01----:R-:W4:Y:S01]  /*0720*/  LDG.E.64 R6, desc[UR4][R4.64+0x8] ;  /* 0x0000080404067981 */ /* 0x003f22000c1e1b00 */
[----:B------:R-:W0:Y:S01]  /*0730*/  LDCU UR6, c[0x3][0x8] ;  /* 0x00c00100ff0677ac */ /* 0x000e220008000800 */
[----:B------:R-:W-:Y:S01]  /*0740*/  BSSY.RECONVERGENT B0, `(.L_x_12) ;  /* 0x0000034000007945 */ /* 0x000fe20003800200 */
[----:B------:R-:W1:Y:S01]  /*0750*/  LDCU UR7, c[0x3][0x2c] ;  /* 0x00c00580ff0777ac */ /* 0x000e620008000800 */
[----:B0-----:R-:W-:Y:S02]  /*0760*/  IADD3 R10, PT, PT, R3, -UR6, RZ ;  /* 0x80000006030a7c10 */ /* 0x001fe4000fffe0ff */
[----:B-1----:R-:W-:-:S04]  /*0770*/  LEA.HI.SX32 R13, R2, -UR7, 0x16 ;  /* 0x80000007020d7c11 */ /* 0x002fc8000f8fb2ff */
[----:B--23--:R-:W-:-:S04]  /*0780*/  VIMNMX.U32 R8, PT, PT, R10, R13, !PT ;  /* 0x0000000d0a087248 */ /* 0x00cfc80007fe0000 */
[----:B------:R-:W-:Y:S01]  /*0790*/  ISETP.GE.U32.AND P0, PT, R8, 0x400, PT ;  /* 0x000004000800780c */ /* 0x000fe20003f06070 */
[----:B----4-:R-:W-:-:S05]  /*07a0*/  IMAD.WIDE R6, R0, 0x2, R6 ;  /* 0x0000000200067825 */ /* 0x010fca00078e0206 */
[----:B-----5:R0:W-:Y:S07]  /*07b0*/  ST.E.U16 desc[UR4][R6.64], R11 ;  /* 0x0000000b06007985 */ /* 0x0201ee000c101504 */
[----:B------:R-:W-:Y:S05]  /*07c0*/  @!P0 BRA `(.L_x_13) ;  /* 0x0000000000988947 */ /* 0x000fea0003800000 */
[----:B------:R-:W-:-:S13]  /*07d0*/  ISETP.NE.AND P0, PT, R13, 0x400, PT ;  /* 0x000004000d00780c */ /* 0x000fda0003f05270 */
[----:B------:R-:W-:Y:S05]  /*07e0*/  @!P0 BRA `(.L_x_14) ;  /* 0x0000000000708947 */ /* 0x000fea0003800000 */
[----:B------:R-:W-:-:S13]  /*07f0*/  ISETP.NE.AND P0, PT, R13, -0x1, PT ;  /* 0xffffffff0d00780c */ /* 0x000fda0003f05270 */
[----:B------:R-:W-:Y:S05]  /*0800*/  @P0 BRA `(.L_x_15) ;  /* 0x00000000001c0947 */ /* 0x000fea0003800000 */
[----:B------:R-:W1:Y:S08]  /*0810*/  LDC R9, c[0x3][0x50] ;  /* 0x00c01400ff097b82 */ /* 0x000e700000000800 */
[----:B0-----:R-:W1:Y:S02]  /*0820*/  LDC.64 R6, c[0x0][0x380] ;  /* 0x0000e000ff067b82 */ /* 0x001e640000000a00 */
[----:B-1----:R-:W-:-:S06]  /*0830*/  IMAD.WIDE R6, R9, 0x8, R6 ;  /* 0x0000000809067825 */ /* 0x002fcc00078e0206 */
[----:B------:R-:W2:Y:S02]  /*0840*/  LDG.E.64 R6, desc[UR4][R6.64] ;  /* 0x0000000406067981 */ /* 0x000ea4000c1e1b00 */
[----:B--2---:R-:W-:-:S05]  /*0850*/  IMAD.WIDE R8, R0, 0x2, R6 ;  /* 0x0000000200087825 */ /* 0x004fca00078e0206 */
[----:B------:R0:W5:Y:S01]  /*0860*/  LD.E.U16 R11, desc[UR4][R8.64] ;  /* 0x00000004080b7980 */ /* 0x000162000c101500 */
[----:B------:R-:W-:Y:S05]  /*0870*/  BRA `(.L_x_16) ;  /* 0x0000000000807947 */ /* 0x000fea0003800000 */
.L_x_15:
[----:B------:R-:W-:-:S13]  /*0880*/  ISETP.NE.AND P0, PT, R10, -0x1, PT ;  /* 0xffffffff0a00780c */ /* 0x000fda0003f05270 */
[----:B------:R-:W-:Y:S05]  /*0890*/  @!P0 BRA `(.L_x_17) ;  /* 0x0000000000288947 */ /* 0x000fea0003800000 */
[----:B------:R-:W1:Y:S08]  /*08a0*/  LDC R9, c[0x3][0x50] ;  /* 0x00c01400ff097b82 */ /* 0x000e700000000800 */
[----:B0-----:R-:W1:Y:S02]  /*08b0*/  LDC.64 R6, c[0x0][0x380] ;  /* 0x0000e000ff067b82 */ /* 0x001e640000000a00 */
[----:B-1----:R-:W-:-:S06]  /*08c0*/  IMAD.WIDE R6, R9, 0x8, R6 ;  /* 0x0000000809067825 */ /* 0x002fcc00078e0206 */
[----:B------:R-:W2:Y:S01]  /*08d0*/  LDG.E.64 R6, desc[UR4][R6.64] ;  /* 0x0000000406067981 */ /* 0x000ea2000c1e1b00 */
[----:B------:R-:W-:Y:S01]  /*08e0*/  ISETP.NE.AND P0, PT, R10, 0x400, PT ;  /* 0x000004000a00780c */ /* 0x000fe20003f05270 */
[----:B--2---:R-:W-:-:S06]  /*08f0*/  IMAD.WIDE R8, R0, 0x2, R6 ;  /* 0x0000000200087825 */ /* 0x004fcc00078e0206 */
[----:B------:R-:W2:Y:S06]  /*0900*/  LD.E.U16 R8, desc[UR4][R8.64] ;  /* 0x0000000408087980 */ /* 0x000eac000c101500 */
[----:B--2---:R-:W-:-:S04]  /*0910*/  @!P0 PRMT R11, R8, 0x7610, R11 ;  /* 0x00007610080b8816 */ /* 0x004fc8000000000b */
[----:B------:R-:W-:Y:S01]  /*0920*/  @P0 PRMT R11, R8, 0x7610, R11 ;  /* 0x00007610080b0816 */ /* 0x000fe2000000000b */
[----:B------:R-:W-:Y:S06]  /*0930*/  BRA `(.L_x_16) ;  /* 0x0000000000507947 */ /* 0x000fec0003800000 */
.L_x_17:
[----:B------:R-:W1:Y:S08]  /*0940*/  LDC R9, c[0x3][0x50] ;  /* 0x00c01400ff097b82 */ /* 0x000e700000000800 */
[----:B0-----:R-:W1:Y:S02]  /*0950*/  LDC.64 R6, c[0x0][0x380] ;  /* 0x0000e000ff067b82 */ /* 0x001e640000000a00 */
[----:B-1----:R-:W-:-:S06]  /*0960*/  IMAD.WIDE R6, R9, 0x8, R6 ;  /* 0x0000000809067825 */ /* 0x002fcc00078e0206 */
[----:B------:R-:W2:Y:S02]  /*0970*/  LDG.E.64 R6, desc[UR4][R6.64] ;  /* 0x0000000406067981 */ /* 0x000ea4000c1e1b00 */
[----:B--2---:R-:W-:-:S05]  /*0980*/  IMAD.WIDE R8, R0, 0x2, R6 ;  /* 0x0000000200087825 */ /* 0x004fca00078e0206 */
[----:B------:R1:W5:Y:S01]  /*0990*/  LD.E.U16 R11, desc[UR4][R8.64] ;  /* 0x00000004080b7980 */ /* 0x000362000c101500 */
[----:B------:R-:W-:Y:S05]  /*09a0*/  BRA `(.L_x_16) ;  /* 0x0000000000347947 */ /* 0x000fea0003800000 */
.L_x_14:
[----:B------:R-:W0:Y:S02]  /*09b0*/  LDC.64 R8, c[0x0][0x380] ;  /* 0x0000e000ff087b82 */ /* 0x000e240000000a00 */
[----:B0-----:R-:W2:Y:S02]  /*09c0*/  LDG.E.64 R6, desc[UR4][R8.64+0x20] ;  /* 0x0000200408067981 */ /* 0x001ea4000c1e1b00 */
[----:B--2---:R-:W-:-:S06]  /*09d0*/  IMAD.WIDE R6, R0, 0x2, R6 ;  /* 0x0000000200067825 */ /* 0x004fcc00078e0206 */
[----:B------:R-:W2:Y:S02]  /*09e0*/  LD.E.U16 R6, desc[UR4][R6.64] ;  /* 0x0000000406067980 */ /* 0x000ea4000c101500 */
[----:B--2---:R-:W-:-:S05]  /*09f0*/  HADD2.F32 R10, -RZ, R6.H0_H0 ;  /* 0x20000006ff0a7230 */ /* 0x004fca0000004100 */
[----:B------:R-:W-:-:S04]  /*0a00*/  F2FP.F16.F32.PACK_AB R10, RZ, R10 ;  /* 0x0000000aff0a723e */ /* 0x000fc800000000ff */
[----:B------:R-:W-:Y:S01]  /*0a10*/  PRMT R11, R10, 0x7610, R11 ;  /* 0x000076100a0b7816 */ /* 0x000fe2000000000b */
[----:B------:R-:W-:Y:S06]  /*0a20*/  BRA `(.L_x_16) ;  /* 0x0000000000147947 */ /* 0x000fec0003800000 */
.L_x_13:
[----:B------:R-:W0:Y:S02]  /*0a30*/  LDC.64 R8, c[0x0][0x380] ;  /* 0x0000e000ff087b82 */ /* 0x000e240000000a00 */
[----:B0-----:R-:W2:Y:S01]  /*0a40*/  LDG.E.64 R6, desc[UR4][R8.64+0x10] ;  /* 0x0000100408067981 */ /* 0x001ea2000c1e1b00 */
[----:B------:R-:W-:-:S05]  /*0a50*/  LEA R13, R13, R10, 0xa ;  /* 0x0000000a0d0d7211 */ /* 0x000fca00078e50ff */
[----:B--2---:R-:W-:-:S05]  /*0a60*/  IMAD.WIDE.U32 R6, R13, 0x2, R6 ;  /* 0x000000020d067825 */ /* 0x004fca00078e0006 */
[----:B------:R2:W5:Y:S02]  /*0a70*/  LD.E.U16 R11, desc[UR4][R6.64] ;  /* 0x00000004060b7980 */ /* 0x000564000c101500 */
.L_x_16:
[----:B------:R-:W-:Y:S05]  /*0a80*/  BSYNC.RECONVERGENT B0 ;  /* 0x0000000000007941 */ /* 0x000fea0003800200 */
.L_x_12:
[----:B--2---:R-:W2:Y:S01]  /*0a90*/  LDG.E.64 R6, desc[UR4][R4.64+0x10] ;  /* 0x0000100404067981 */ /* 0x004ea2000c1e1b00 */
[----:B------:R-:W3:Y:S01]  /*0aa0*/  LDCU UR6, c[0x3][0xc] ;  /* 0x00c00180ff0677ac */ /* 0x000ee20008000800 */
[----:B------:R-:W-:Y:S01]  /*0ab0*/  BSSY.RECONVERGENT B0, `(.L_x_18) ;  /* 0x0000031000007945 */ /* 0x000fe20003800200 */
[----:B------:R-:W4:Y:S01]  /*0ac0*/  LDCU UR7, c[0x3][0x30] ;  /* 0x00c00600ff0777ac */ /* 0x000f220008000800 */
[----:B---3--:R-:W-:Y:S02]  /*0ad0*/  IADD3 R10, PT, PT, R3, -UR6, RZ ;  /* 0x80000006030a7c10 */ /* 0x008fe4000fffe0ff */
[----:B----4-:R-:W-:-:S04]  /*0ae0*/  LEA.HI.SX32 R13, R2, -UR7, 0x16 ;  /* 0x80000007020d7c11 */ /* 0x010fc8000f8fb2ff */
[----:B01----:R-:W-:-:S04]  /*0af0*/  VIMNMX.U32 R8, PT, PT, R10, R13, !PT ;  /* 0x0000000d0a087248 */ /* 0x003fc80007fe0000 */
        /* <DEDUP_REMOVED lines=15> */
.L_x_21:
        /* <DEDUP_REMOVED lines=12> */
.L_x_23:
[----:B------:R-:W1:Y:S08]  /*0cb0*/  LDC R9, c[0x3][0x54] ;  /* 0x00c01500ff097b82 */ /* 0x000e700000000800 */
[----:B0-----:R-:W1:Y:S02]  /*0cc0*/  LDC.64 R6, c[0x0][0x380] ;  /* 0x0000e000ff067b82 */ /* 0x001e640000000a00 */
[----:B-1----:R-:W-:-:S06]  /*0cd0*/  IMAD.WIDE R6, R9, 0x8, R6 ;  /* 0x0000000809067825 */ /* 0x002fcc00078e0206 */
[----:B------:R-:W2:Y:S02]  /*0ce0*/  LDG.E.64 R6, desc[UR4][R6.64] ;  /* 0x0000000406067981 */ /* 0x000ea4000c1e1b00 */
[----:B--2---:R-:W-:-:S05]  /*0cf0*/  IMAD.WIDE R8, R0, 0x2, R6 ;  /* 0x0000000200087825 */ /* 0x004fca00078e0206 */
[----:B------:R1:W5:Y:S01]  /*0d00*/  LD.E.U16 R11, desc[UR4][R8.64] ;  /* 0x00000004080b7980 */ /* 0x000362000c101500 */
[----:B------:R-:W-:Y:S05]  /*0d10*/  BRA `(.L_x_22) ;  /* 0x0000000000287947 */ /* 0x000fea0003800000 */
.L_x_20:
[----:B------:R-:W0:Y:S02]  /*0d20*/  LDC.64 R8, c[0x0][0x380] ;  /* 0x0000e000ff087b82 */ /* 0x000e240000000a00 */
[----:B0-----:R-:W2:Y:S02]  /*0d30*/  LDG.E.64 R6, desc[UR4][R8.64+0x18] ;  /* 0x0000180408067981 */ /* 0x001ea4000c1e1b00 */
[----:B--2---:R-:W-:-:S05]  /*0d40*/  IMAD.WIDE R6, R0, 0x2, R6 ;  /* 0x0000000200067825 */ /* 0x004fca00078e0206 */
[----:B------:R2:W5:Y:S01]  /*0d50*/  LD.E.U16 R11, desc[UR4][R6.64] ;  /* 0x00000004060b7980 */ /* 0x000562000c101500 */
[----:B------:R-:W-:Y:S05]  /*0d60*/  BRA `(.L_x_22) ;  /* 0x0000000000147947 */ /* 0x000fea0003800000 */
.L_x_19:
[----:B------:R-:W0:Y:S02]  /*0d70*/  LDC.64 R8, c[0x0][0x380] ;  /* 0x0000e000ff087b82 */ /* 0x000e240000000a00 */
[----:B0-----:R-:W2:Y:S01]  /*0d80*/  LDG.E.64 R6, desc[UR4][R8.64+0x18] ;  /* 0x0000180408067981 */ /* 0x001ea2000c1e1b00 */
[----:B------:R-:W-:-:S05]  /*0d90*/  LEA R13, R13, R10, 0xa ;  /* 0x0000000a0d0d7211 */ /* 0x000fca00078e50ff */
[----:B--2---:R-:W-:-:S05]  /*0da0*/  IMAD.WIDE.U32 R6, R13, 0x2, R6 ;  /* 0x000000020d067825 */ /* 0x004fca00078e0006 */
[----:B------:R3:W5:Y:S02]  /*0db0*/  LD.E.U16 R11, desc[UR4][R6.64] ;  /* 0x00000004060b7980 */ /* 0x000764000c101500 */
.L_x_22:
[----:B------:R-:W-:Y:S05]  /*0dc0*/  BSYNC.RECONVERGENT B0 ;  /* 0x0000000000007941 */ /* 0x000fea0003800200 */
.L_x_18:
[----:B--23--:R-:W2:Y:S01]  /*0dd0*/  LDG.E.64 R6, desc[UR4][R4.64+0x18] ;  /* 0x0000180404067981 */ /* 0x00cea2000c1e1b00 */
        /* <DEDUP_REMOVED lines=21> */
.L_x_27:
        /* <DEDUP_REMOVED lines=12> */
.L_x_29:
[----:B------:R-:W1:Y:S08]  /*0ff0*/  LDC R9, c[0x3][0x58] ;  /* 0x00c01600ff097b82 */ /* 0x000e700000000800 */
[----:B0-----:R-:W1:Y:S02]  /*1000*/  LDC.64 R6, c[0x0][0x380] ;  /* 0x0000e000ff067b82 */ /* 0x001e640000000a00 */
[----:B-1----:R-:W-:-:S06]  /*1010*/  IMAD.WIDE R6, R9, 0x8, R6 ;  /* 0x0000000809067825 */ /* 0x002fcc00078e0206 */
[----:B------:R-:W2:Y:S02]  /*1020*/  LDG.E.64 R6, desc[UR4][R6.64] ;  /* 0x0000000406067981 */ /* 0x000ea4000c1e1b00 */
[----:B--2---:R-:W-:-:S05]  /*1030*/  IMAD.WIDE R8, R0, 0x2, R6 ;  /* 0x0000000200087825 */ /* 0x004fca00078e0206 */
[----:B------:R1:W5:Y:S01]  /*1040*/  LD.E.U16 R11, desc[UR4][R8.64] ;  /* 0x00000004080b7980 */ /* 0x000362000c101500 */
[----:B------:R-:W-:Y:S05]  /*1050*/  BRA `(.L_x_28) ;  /* 0x0000000000287947 */ /* 0x000fea0003800000 */
.L_x_26:
[----:B------:R-:W0:Y:S02]  /*1060*/  LDC.64 R8, c[0x0][0x380] ;  /* 0x0000e000ff087b82 */ /* 0x000e240000000a00 */
[----:B0-----:R-:W2:Y:S02]  /*1070*/  LDG.E.64 R6, desc[UR4][R8.64+0x20] ;  /* 0x0000200408067981 */ /* 0x001ea4000c1e1b00 */
[----:B--2---:R-:W-:-:S05]  /*1080*/  IMAD.WIDE R6, R0, 0x2, R6 ;  /* 0x0000000200067825 */ /* 0x004fca00078e0206 */
[----:B------:R2:W5:Y:S01]  /*1090*/  LD.E.U16 R11, desc[UR4][R6.64] ;  /* 0x00000004060b7980 */ /* 0x000562000c101500 */
[----:B------:R-:W-:Y:S05]  /*10a0*/  BRA `(.L_x_28) ;  /* 0x0000000000147947 */ /* 0x000fea0003800000 */
.L_x_25:
[----:B------:R-:W0:Y:S02]  /*10b0*/  LDC.64 R8, c[0x0][0x380] ;  /* 0x0000e000ff087b82 */ /* 0x000e240000000a00 */
[----:B0-----:R-:W2:Y:S01]  /*10c0*/  LDG.E.64 R6, desc[UR4][R8.64+0x20] ;  /* 0x0000200408067981 */ /* 0x001ea2000c1e1b00 */
[----:B------:R-:W-:-:S05]  /*10d0*/  LEA R13, R13, R10, 0xa ;  /* 0x0000000a0d0d7211 */ /* 0x000fca00078e50ff */
[----:B--2---:R-:W-:-:S05]  /*10e0*/  IMAD.WIDE.U32 R6, R13, 0x2, R6 ;  /* 0x000000020d067825 */ /* 0x004fca00078e0006 */
[----:B------:R3:W5:Y:S02]  /*10f0*/  LD.E.U16 R11, desc[UR4][R6.64] ;  /* 0x00000004060b7980 */ /* 0x000764000c101500 */
.L_x_28:
[----:B------:R-:W-:Y:S05]  /*1100*/  BSYNC.RECONVERGENT B0 ;  /* 0x0000000000007941 */ /* 0x000fea0003800200 */
.L_x_24:
        /* <DEDUP_REMOVED lines=22> */
.L_x_33:
        /* <DEDUP_REMOVED lines=12> */
.L_x_35:
[----:B------:R-:W1:Y:S08]  /*1330*/  LDC R9, c[0x3][0x5c] ;  /* 0x00c01700ff097b82 */ /* 0x000e700000000800 */
[----:B0-----:R-:W1:Y:S02]  /*1340*/  LDC.64 R6, c[0x0][0x380] ;  /* 0x0000e000ff067b82 */ /* 0x001e640000000a00 */
[----:B-1----:R-:W-:-:S06]  /*1350*/  IMAD.WIDE R6, R9, 0x8, R6 ;  /* 0x0000000809067825 */ /* 0x002fcc00078e0206 */
[----:B------:R-:W2:Y:S02]  /*1360*/  LDG.E.64 R6, desc[UR4][R6.64] ;  /* 0x0000000406067981 */ /* 0x000ea4000c1e1b00 */
[----:B--2---:R-:W-:-:S05]  /*1370*/  IMAD.WIDE R8, R0, 0x2, R6 ;  /* 0x0000000200087825 */ /* 0x004fca00078e0206 */
[----:B------:R2:W5:Y:S01]  /*1380*/  LD.E.U16 R11, desc[UR4][R8.64] ;  /* 0x00000004080b7980 */ /* 0x000562000c101500 */
[----:B------:R-:W-:Y:S05]  /*1390*/  BRA `(.L_x_34) ;  /* 0x0000000000b07947 */ /* 0x000fea0003800000 */
.L_x_32:
[----:B------:R-:W1:Y:S08]  /*13a0*/  LDC.64 R18, c[0x0][0x380] ;  /* 0x0000e000ff127b82 */ /* 0x000e700000000a00 */
[----:B------:R-:W2:Y:S01]  /*13b0*/  LDC.U16 R20, c[0x3][0x80] ;  /* 0x00c02000ff147b82 */ /* 0x000ea20000000400 */
[----:B-1----:R-:W3:Y:S04]  /*13c0*/  LDG.E.64 R12, desc[UR4][R18.64] ;  /* 0x00000004120c7981 */ /* 0x002ee8000c1e1b00 */
[----:B------:R-:W4:Y:S04]  /*13d0*/  LDG.E.64 R14, desc[UR4][R18.64+0x20] ;  /* 0x00002004120e7981 */ /* 0x000f28000c1e1b00 */
[----:B------:R-:W5:Y:S04]  /*13e0*/  LDG.E.64 R16, desc[UR4][R18.64+0x38] ;  /* 0x0000380412107981 */ /* 0x000f68000c1e1b00 */
[----:B0-----:R-:W2:Y:S04]  /*13f0*/  LDG.E.64 R10, desc[UR4][R18.64+0x8] ;  /* 0x00000804120a7981 */ /* 0x001ea8000c1e1b00 */
[----:B------:R-:W2:Y:S04]  /*1400*/  LDG.E.64 R8, desc[UR4][R18.64+0x18] ;  /* 0x0000180412087981 */ /* 0x000ea8000c1e1b00 */
[----:B------:R-:W2:Y:S01]  /*1410*/  LDG.E.64 R6, desc[UR4][R18.64+0x40] ;  /* 0x0000400412067981 */ /* 0x000ea2000c1e1b00 */
[----:B---3--:R-:W-:-:S04]  /*1420*/  IMAD.WIDE R12, R0, 0x2, R12 ;  /* 0x00000002000c7825 */ /* 0x008fc800078e020c */
[C---:B----4-:R-:W-:Y:S02]  /*1430*/  IMAD.WIDE R14, R0.reuse, 0x2, R14 ;  /* 0x00000002000e7825 */ /* 0x050fe400078e020e */
[----:B------:R-:W3:Y:S02]  /*1440*/  LD.E.U16 R12, desc[UR4][R12.64] ;  /* 0x000000040c0c7980 */ /* 0x000ee4000c101500 */
[C---:B-----5:R-:W-:Y:S02]  /*1450*/  IMAD.WIDE R16, R0.reuse, 0x2, R16 ;  /* 0x0000000200107825 */ /* 0x060fe400078e0210 */
[----:B------:R-:W4:Y:S02]  /*1460*/  LD.E.U16 R14, desc[UR4][R14.64] ;  /* 0x000000040e0e7980 */ /* 0x000f24000c101500 */
[C---:B--2---:R-:W-:Y:S02]  /*1470*/  IMAD.WIDE R10, R0.reuse, 0x2, R10 ;  /* 0x00000002000a7825 */ /* 0x044fe400078e020a */
[----:B------:R-:W2:Y:S02]  /*1480*/  LD.E.U16 R16, desc[UR4][R16.64] ;  /* 0x0000000410107980 */ /* 0x000ea4000c101500 */
[----:B------:R-:W-:-:S02]  /*1490*/  IMAD.WIDE R8, R0, 0x2, R8 ;  /* 0x0000000200087825 */ /* 0x000fc400078e0208 */
[----:B------:R-:W5:Y:S02]  /*14a0*/  LD.E.U16 R10, desc[UR4][R10.64] ;  /* 0x000000040a0a7980 */ /* 0x000f64000c101500 */
[----:B------:R-:W-:Y:S02]  /*14b0*/  IMAD.WIDE R6, R0, 0x2, R6 ;  /* 0x0000000200067825 */ /* 0x000fe400078e0206 */
[----:B------:R-:W5:Y:S04]  /*14c0*/  LD.E.U16 R8, desc[UR4][R8.64] ;  /* 0x0000000408087980 */ /* 0x000f68000c101500 */
[----:B------:R-:W5:Y:S01]  /*14d0*/  LD.E.U16 R6, desc[UR4][R6.64] ;  /* 0x0000000406067980 */ /* 0x000f62000c101500 */
[----:B---3--:R-:W-:Y:S02]  /*14e0*/  HADD2.F32 R12, -RZ, R12.H0_H0 ;  /* 0x2000000cff0c7230 */ /* 0x008fe40000004100 */
[----:B----4-:R-:W-:-:S02]  /*14f0*/  HADD2.F32 R18, -RZ, R14.H0_H0 ;  /* 0x2000000eff127230 */ /* 0x010fc40000004100 */
[----:B--2---:R-:W-:Y:S02]  /*1500*/  HADD2.F32 R19, -RZ, R16.H0_H0 ;  /* 0x20000010ff137230 */ /* 0x004fe40000004100 */
[----:B-----5:R-:W-:-:S03]  /*1510*/  HADD2.F32 R13, -RZ, R10.H0_H0 ;  /* 0x2000000aff0d7230 */ /* 0x020fc60000004100 */
[----:B------:R-:W-:Y:S01]  /*1520*/  FADD R18, R18, R19 ;  /* 0x0000001312127221 */ /* 0x000fe20000000000 */
[----:B------:R-:W-:Y:S02]  /*1530*/  HADD2.F32 R14, -RZ, R8.H0_H0 ;  /* 0x20000008ff0e7230 */ /* 0x000fe40000004100 */
[----:B------:R-:W-:Y:S01]  /*1540*/  FADD R11, R12, R13 ;  /* 0x0000000d0c0b7221 */ /* 0x000fe20000000000 */
[----:B------:R-:W-:-:S03]  /*1550*/  HADD2.F32 R15, -RZ, R6.H0_H0 ;  /* 0x20000006ff0f7230 */ /* 0x000fc60000004100 */
[----:B------:R-:W-:Y:S02]  /*1560*/  FADD R11, R14, R11 ;  /* 0x0000000b0e0b7221 */ /* 0x000fe40000000000 */
[----:B------:R-:W-:Y:S01]  /*1570*/  FADD R18, R15, R18 ;  /* 0x000000120f127221 */ /* 0x000fe20000000000 */
[----:B------:R-:W-:-:S03]  /*1580*/  FADD R14, R13, -R14 ;  /* 0x8000000e0d0e7221 */ /* 0x000fc60000000000 */
[----:B------:R-:W-:Y:S01]  /*1590*/  FFMA R11, R18, 2, R11 ;  /* 0x40000000120b7823 */ /* 0x000fe2000000000b */
[----:B------:R-:W-:Y:S02]  /*15a0*/  HADD2.F32 R6, -RZ, R20.H0_H0 ;  /* 0x20000014ff067230 */ /* 0x000fe40000004100 */
[----:B------:R-:W-:Y:S01]  /*15b0*/  FFMA R19, R14, 0.5, R19 ;  /* 0x3f0000000e137823 */ /* 0x000fe20000000013 */
[----:B------:R-:W-:-:S04]  /*15c0*/  FMUL R11, R11, 0.3333333432674407959 ;  /* 0x3eaaaaab0b0b7820 */ /* 0x000fc80000400000 */
[----:B------:R-:W-:-:S05]  /*15d0*/  FFMA R6, R6, R11, R19 ;  /* 0x0000000b06067223 */ /* 0x000fca0000000013 */
[----:B------:R-:W-:-:S04]  /*15e0*/  F2FP.F16.F32.PACK_AB R6, RZ, R6 ;  /* 0x00000006ff06723e */ /* 0x000fc800000000ff */
[----:B------:R-:W-:Y:S01]  /*15f0*/  PRMT R11, R6, 0x7610, R11 ;  /* 0x00007610060b7816 */ /* 0x000fe2000000000b */
[----:B------:R-:W-:Y:S06]  /*1600*/  BRA `(.L_x_34) ;  /* 0x0000000000147947 */ /* 0x000fec0003800000 */
.L_x_31:
[----:B------:R-:W0:Y:S02]  /*1610*/  LDC.64 R8, c[0x0][0x380] ;  /* 0x0000e000ff087b82 */ /* 0x000e240000000a00 */
[----:B0-----:R-:W2:Y:S01]  /*1620*/  LDG.E.64 R6, desc[UR4][R8.64+0x28] ;  /* 0x0000280408067981 */ /* 0x001ea2000c1e1b00 */
[----:B------:R-:W-:-:S05]  /*1630*/  LEA R13, R13, R10, 0xa ;  /* 0x0000000a0d0d7211 */ /* 0x000fca00078e50ff */
[----:B--2---:R-:W-:-:S05]  /*1640*/  IMAD.WIDE.U32 R6, R13, 0x2, R6 ;  /* 0x000000020d067825 */ /* 0x004fca00078e0006 */
[----:B------:R0:W5:Y:S02]  /*1650*/  LD.E.U16 R11, desc[UR4][R6.64] ;  /* 0x00000004060b7980 */ /* 0x000164000c101500 */
.L_x_34:
[----:B------:R-:W-:Y:S05]  /*1660*/  BSYNC.RECONVERGENT B0 ;  /* 0x0000000000007941 */ /* 0x000fea0003800200 */
.L_x_30:
[----:B0-----:R-:W3:Y:S01]  /*1670*/  LDG.E.64 R6, desc[UR4][R4.64+0x28] ;  /* 0x0000280404067981 */ /* 0x001ee2000c1e1b00 */
[----:B------:R-:W0:Y:S01]  /*1680*/  LDCU UR6, c[0x3][0x18] ;  /* 0x00c00300ff0677ac */ /* 0x000e220008000800 */
[----:B------:R-:W-:Y:S01]  /*1690*/  BSSY.RECONVERGENT B0, `(.L_x_36) ;  /* 0x0000053000007945 */ /* 0x000fe20003800200 */
[----:B------:R-:W4:Y:S01]  /*16a0*/  LDCU UR7, c[0x3][0x3c] ;  /* 0x00c00780ff0777ac */ /* 0x000f220008000800 */
[----:B0-----:R-:W-:Y:S02]  /*16b0*/  IADD3 R10, PT, PT, R3, -UR6, RZ ;  /* 0x80000006030a7c10 */ /* 0x001fe4000fffe0ff */
[----:B----4-:R-:W-:-:S04]  /*16c0*/  LEA.HI.SX32 R13, R2, -UR7, 0x16 ;  /* 0x80000007020d7c11 */ /* 0x010fc8000f8fb2ff */
[----:B-12---:R-:W-:-:S04]  /*16d0*/  VIMNMX.U32 R8, PT, PT, R10, R13, !PT ;  /* 0x0000000d0a087248 */ /* 0x006fc80007fe0000 */
[----:B------:R-:W-:Y:S01]  /*16e0*/  ISETP.GE.U32.AND P0, PT, R8, 0x400, PT ;  /* 0x000004000800780c */ /* 0x000fe20003f06070 */
[----:B---3--:R-:W-:-:S05]  /*16f0*/  IMAD.WIDE R6, R0, 0x2, R6 ;  /* 0x0000000200067825 */ /* 0x008fca00078e0206 */
        /* <DEDUP_REMOVED lines=13> */
.L_x_39:
        /* <DEDUP_REMOVED lines=12> */
.L_x_41:
[----:B------:R-:W1:Y:S08]  /*1890*/  LDC R9, c[0x3][0x60] ;  /* 0x00c01800ff097b82 */ /* 0x000e700000000800 */
[----:B0-----:R-:W1:Y:S02]  /*18a0*/  LDC.64 R6, c[0x0][0x380] ;  /* 0x0000e000ff067b82 */ /* 0x001e640000000a00 */
[----:B-1----:R-:W-:-:S06]  /*18b0*/  IMAD.WIDE R6, R9, 0x8, R6 ;  /* 0x0000000809067825 */ /* 0x002fcc00078e0206 */
[----:B------:R-:W2:Y:S02]  /*18c0*/  LDG.E.64 R6, desc[UR4][R6.64] ;  /* 0x0000000406067981 */ /* 0x000ea4000c1e1b00 */
[----:B--2---:R-:W-:-:S05]  /*18d0*/  IMAD.WIDE R8, R0, 0x2, R6 ;  /* 0x0000000200087825 */ /* 0x004fca00078e0206 */
[----:B------:R1:W5:Y:S01]  /*18e0*/  LD.E.U16 R11, desc[UR4][R8.64] ;  /* 0x00000004080b7980 */ /* 0x000362000c101500 */
[----:B------:R-:W-:Y:S05]  /*18f0*/  BRA `(.L_x_40) ;  /* 0x0000000000b07947 */ /* 0x000fea0003800000 */
.L_x_38:
        /* <DEDUP_REMOVED lines=19> */
[----:B------:R0:W5:Y:S02]  /*1a30*/  LD.E.U16 R6, desc[UR4][R6.64] ;  /* 0x0000000406067980 */ /* 0x000164000c101500 */
[----:B0-----:R-:W-:-:S02]  /*1a40*/  HADD2.F32 R7, -RZ, R20.H0_H0 ;  /* 0x20000014ff077230 */ /* 0x001fc40000004100 */
[----:B---3--:R-:W-:Y:S02]  /*1a50*/  HADD2.F32 R12, -RZ, R12.H0_H0 ;  /* 0x2000000cff0c7230 */ /* 0x008fe40000004100 */
[----:B----4-:R-:W-:Y:S02]  /*1a60*/  HADD2.F32 R13, -RZ, R14.H0_H0 ;  /* 0x2000000eff0d7230 */ /* 0x010fe40000004100 */
[----:B--2---:R-:W-:Y:S02]  /*1a70*/  HADD2.F32 R18, -RZ, R16.H0_H0 ;  /* 0x20000010ff127230 */ /* 0x004fe40000004100 */
[----:B-----5:R-:W-:Y:S02]  /*1a80*/  HADD2.F32 R15, -RZ, R10.H0_H0 ;  /* 0x2000000aff0f7230 */ /* 0x020fe40000004100 */
[----:B------:R-:W-:Y:S01]  /*1a90*/  FADD R17, R12, R13 ;  /* 0x0000000d0c117221 */ /* 0x000fe20000000000 */
[----:B------:R-:W-:Y:S02]  /*1aa0*/  HADD2.F32 R14, -RZ, R8.H0_H0 ;  /* 0x20000008ff0e7230 */ /* 0x000fe40000004100 */
[----:B------:R-:W-:Y:S01]  /*1ab0*/  FADD R18, R18, R15 ;  /* 0x0000000f12127221 */ /* 0x000fe20000000000 */
[----:B------:R-:W-:-:S02]  /*1ac0*/  HADD2.F32 R19, -RZ, R6.H0_H0 ;  /* 0x20000006ff137230 */ /* 0x000fc40000004100 */
[----:B------:R-:W-:-:S03]  /*1ad0*/  FADD R17, R14, R17 ;  /* 0x000000110e117221 */ /* 0x000fc60000000000 */
[----:B------:R-:W-:Y:S01]  /*1ae0*/  FADD R18, R19, R18 ;  /* 0x0000001213127221 */ /* 0x000fe20000000000 */
[----:B------:R-:W-:-:S03]  /*1af0*/  FADD R14, -R13, R14 ;  /* 0x0000000e0d0e7221 */ /* 0x000fc60000000100 */
[----:B------:R-:W-:Y:S01]  /*1b00*/  FFMA R17, R18, 2, R17 ;  /* 0x4000000012117823 */ /* 0x000fe20000000011 */
[----:B------:R-:W-:-:S03]  /*1b10*/  FFMA R14, R14, 0.5, R19 ;  /* 0x3f0000000e0e7823 */ /* 0x000fc60000000013 */
[----:B------:R-:W-:-:S04]  /*1b20*/  FMUL R17, R17, -0.3333333432674407959 ;  /* 0xbeaaaaab11117820 */ /* 0x000fc80000400000 */
[----:B------:R-:W-:-:S05]  /*1b30*/  FFMA R14, R7, R17, R14 ;  /* 0x00000011070e7223 */ /* 0x000fca000000000e */
[----:B------:R-:W-:-:S04]  /*1b40*/  F2FP.F16.F32.PACK_AB R14, RZ, R14 ;  /* 0x0000000eff0e723e */ /* 0x000fc800000000ff */
[----:B------:R-:W-:Y:S01]  /*1b50*/  PRMT R11, R14, 0x7610, R11 ;  /* 0x000076100e0b7816 */ /* 0x000fe2000000000b */
[----:B------:R-:W-:Y:S06]  /*1b60*/  BRA `(.L_x_40) ;  /* 0x0000000000147947 */ /* 0x000fec0003800000 */
.L_x_37:
[----:B------:R-:W0:Y:S02]  /*1b70*/  LDC.64 R8, c[0x0][0x380] ;  /* 0x0000e000ff087b82 */ /* 0x000e240000000a00 */
[----:B0-----:R-:W2:Y:S01]  /*1b80*/  LDG.E.64 R6, desc[UR4][R8.64+0x30] ;  /* 0x0000300408067981 */ /* 0x001ea2000c1e1b00 */
[----:B------:R-:W-:-:S05]  /*1b90*/  LEA R13, R13, R10, 0xa ;  /* 0x0000000a0d0d7211 */ /* 0x000fca00078e50ff */
[----:B--2---:R-:W-:-:S05]  /*1ba0*/  IMAD.WIDE.U32 R6, R13, 0x2, R6 ;  /* 0x000000020d067825 */ /* 0x004fca00078e0006 */
[----:B------:R2:W5:Y:S02]  /*1bb0*/  LD.E.U16 R11, desc[UR4][R6.64] ;  /* 0x00000004060b7980 */ /* 0x000564000c101500 */
.L_x_40:
[----:B------:R-:W-:Y:S05]  /*1bc0*/  BSYNC.RECONVERGENT B0 ;  /* 0x0000000000007941 */ /* 0x000fea0003800200 */
.L_x_36:
        /* <DEDUP_REMOVED lines=22> */
.L_x_45:
        /* <DEDUP_REMOVED lines=12> */
.L_x_47:
[----:B------:R-:W1:Y:S08]  /*1df0*/  LDC R9, c[0x3][0x64] ;  /* 0x00c01900ff097b82 */ /* 0x000e700000000800 */
[----:B0-----:R-:W1:Y:S02]  /*1e00*/  LDC.64 R6, c[0x0][0x380] ;  /* 0x0000e000ff067b82 */ /* 0x001e640000000a00 */
[----:B-1----:R-:W-:-:S06]  /*1e10*/  IMAD.WIDE R6, R9, 0x8, R6 ;  /* 0x0000000809067825 */ /* 0x002fcc00078e0206 */
[----:B------:R-:W2:Y:S02]  /*1e20*/  LDG.E.64 R6, desc[UR4][R6.64] ;  /* 0x0000000406067981 */ /* 0x000ea4000c1e1b00 */
[----:B--2---:R-:W-:-:S05]  /*1e30*/  IMAD.WIDE R8, R0, 0x2, R6 ;  /* 0x0000000200087825 */ /* 0x004fca00078e0206 */
[----:B------:R1:W5:Y:S01]  /*1e40*/  LD.E.U16 R11, desc[UR4][R8.64] ;  /* 0x00000004080b7980 */ /* 0x000362000c101500 */
[----:B------:R-:W-:Y:S05]  /*1e50*/  BRA `(.L_x_46) ;  /* 0x0000000000287947 */ /* 0x000fea0003800000 */
.L_x_44:
[----:B------:R-:W0:Y:S02]  /*1e60*/  LDC.64 R8, c[0x0][0x380] ;  /* 0x0000e000ff087b82 */ /* 0x000e240000000a00 */
[----:B0-----:R-:W2:Y:S02]  /*1e70*/  LDG.E.64 R6, desc[UR4][R8.64+0x38] ;  /* 0x0000380408067981 */ /* 0x001ea4000c1e1b00 */
[----:B--2---:R-:W-:-:S05]  /*1e80*/  IMAD.WIDE R6, R0, 0x2, R6 ;  /* 0x0000000200067825 */ /* 0x004fca00078e0206 */
[----:B------:R2:W5:Y:S01]  /*1e90*/  LD.E.U16 R11, desc[UR4][R6.64] ;  /* 0x00000004060b7980 */ /* 0x000562000c101500 */
[----:B------:R-:W-:Y:S05]  /*1ea0*/  BRA `(.L_x_46) ;  /* 0x0000000000147947 */ /* 0x000fea0003800000 */
.L_x_43:
[----:B------:R-:W0:Y:S02]  /*1eb0*/  LDC.64 R8, c[0x0][0x380] ;  /* 0x0000e000ff087b82 */ /* 0x000e240000000a00 */
[----:B0-----:R-:W2:Y:S01]  /*1ec0*/  LDG.E.64 R6, desc[UR4][R8.64+0x38] ;  /* 0x0000380408067981 */ /* 0x001ea2000c1e1b00 */
[----:B------:R-:W-:-:S05]  /*1ed0*/  LEA R13, R13, R10, 0xa ;  /* 0x0000000a0d0d7211 */ /* 0x000fca00078e50ff */
[----:B--2---:R-:W-:-:S05]  /*1ee0*/  IMAD.WIDE.U32 R6, R13, 0x2, R6 ;  /* 0x000000020d067825 */ /* 0x004fca00078e0006 */
[----:B------:R3:W5:Y:S02]  /*1ef0*/  LD.E.U16 R11, desc[UR4][R6.64] ;  /* 0x00000004060b7980 */ /* 0x000764000c101500 */
.L_x_46:
[----:B------:R-:W-:Y:S05]  /*1f00*/  BSYNC.RECONVERGENT B0 ;  /* 0x0000000000007941 */ /* 0x000fea0003800200 */
.L_x_42:
[----:B--23--:R-:W2:Y:S01]  /*1f10*/  LDG.E.64 R6, desc[UR4][R4.64+0x38] ;  /* 0x0000380404067981 */ /* 0x00cea2000c1e1b00 */
[----:B------:R-:W0:Y:S01]  /*1f20*/  LDCU UR6, c[0x3][0x20] ;  /* 0x00c00400ff0677ac */ /* 0x000e220008000800 */
[----:B------:R-:W-:Y:S01]  /*1f30*/  BSSY.RECONVERGENT B0, `(.L_x_48) ;  /* 0x0000031000007945 */ /* 0x000fe20003800200 */
[----:B------:R-:W3:Y:S01]  /*1f40*/  LDCU UR7, c[0x3][0x44] ;  /* 0x00c00880ff0777ac */ /* 0x000ee20008000800 */
[----:B01----:R-:W-:Y:S02]  /*1f50*/  IADD3 R8, PT, PT, R3, -UR6, RZ ;  /* 0x8000000603087c10 */ /* 0x003fe4000fffe0ff */
[----:B---3--:R-:W-:-:S04]  /*1f60*/  LEA.HI.SX32 R9, R2, -UR7, 0x16 ;  /* 0x8000000702097c11 */ /* 0x008fc8000f8fb2ff */
        /* <DEDUP_REMOVED lines=16> */
.L_x_51:
        /* <DEDUP_REMOVED lines=12> */
.L_x_53:
[----:B0-----:R-:W0:Y:S08]  /*2130*/  LDC R7, c[0x3][0x68] ;  /* 0x00c01a00ff077b82 */ /* 0x001e300000000800 */
[----:B------:R-:W0:Y:S02]  /*2140*/  LDC.64 R2, c[0x0][0x380] ;  /* 0x0000e000ff027b82 */ /* 0x000e240000000a00 */
[----:B0-----:R-:W-:-:S06]  /*2150*/  IMAD.WIDE R2, R7, 0x8, R2 ;  /* 0x0000000807027825 */ /* 0x001fcc00078e0202 */
[----:B------:R-:W2:Y:S02]  /*2160*/  LDG.E.64 R2, desc[UR4][R2.64] ;  /* 0x0000000402027981 */ /* 0x000ea4000c1e1b00 */
[----:B--2---:R-:W-:-:S05]  /*2170*/  IMAD.WIDE R6, R0, 0x2, R2 ;  /* 0x0000000200067825 */ /* 0x004fca00078e0202 */
[----:B------:R1:W5:Y:S01]  /*2180*/  LD.E.U16 R9, desc[UR4][R6.64] ;  /* 0x0000000406097980 */ /* 0x000362000c101500 */
[----:B------:R-:W-:Y:S05]  /*2190*/  BRA `(.L_x_52) ;  /* 0x0000000000287947 */ /* 0x000fea0003800000 */
.L_x_50:
[----:B0-----:R-:W0:Y:S02]  /*21a0*/  LDC.64 R6, c[0x0][0x380] ;  /* 0x0000e000ff067b82 */ /* 0x001e240000000a00 */
[----:B0-----:R-:W2:Y:S02]  /*21b0*/  LDG.E.64 R2, desc[UR4][R6.64+0x40] ;  /* 0x0000400406027981 */ /* 0x001ea4000c1e1b00 */
[----:B--2---:R-:W-:-:S05]  /*21c0*/  IMAD.WIDE R2, R0, 0x2, R2 ;  /* 0x0000000200027825 */ /* 0x004fca00078e0202 */
[----:B------:R2:W5:Y:S01]  /*21d0*/  LD.E.U16 R9, desc[UR4][R2.64] ;  /* 0x0000000402097980 */ /* 0x000562000c101500 */
[----:B------:R-:W-:Y:S05]  /*21e0*/  BRA `(.L_x_52) ;  /* 0x0000000000147947 */ /* 0x000fea0003800000 */
.L_x_49:
[----:B0-----:R-:W0:Y:S02]  /*21f0*/  LDC.64 R6, c[0x0][0x380] ;  /* 0x0000e000ff067b82 */ /* 0x001e240000000a00 */
[----:B0-----:R-:W2:Y:S01]  /*2200*/  LDG.E.64 R2, desc[UR4][R6.64+0x40] ;  /* 0x0000400406027981 */ /* 0x001ea2000c1e1b00 */
[----:B------:R-:W-:-:S05]  /*2210*/  LEA R9, R9, R8, 0xa ;  /* 0x0000000809097211 */ /* 0x000fca00078e50ff */
[----:B--2---:R-:W-:-:S05]  /*2220*/  IMAD.WIDE.U32 R2, R9, 0x2, R2 ;  /* 0x0000000209027825 */ /* 0x004fca00078e0002 */
[----:B------:R3:W5:Y:S02]  /*2230*/  LD.E.U16 R9, desc[UR4][R2.64] ;  /* 0x0000000402097980 */ /* 0x000764000c101500 */
.L_x_52:
[----:B------:R-:W-:Y:S05]  /*2240*/  BSYNC.RECONVERGENT B0 ;  /* 0x0000000000007941 */ /* 0x000fea0003800200 */
.L_x_48:
[----:B------:R-:W2:Y:S02]  /*2250*/  LDG.E.64 R4, desc[UR4][R4.64+0x40] ;  /* 0x0000400404047981 */ /* 0x000ea4000c1e1b00 */
[----:B--23--:R-:W-:-:S05]  /*2260*/  IMAD.WIDE R2, R0, 0x2, R4 ;  /* 0x0000000200027825 */ /* 0x00cfca00078e0204 */
[----:B-----5:R-:W-:Y:S01]  /*2270*/  ST.E.U16 desc[UR4][R2.64], R9 ;  /* 0x0000000902007985 */ /* 0x020fe2000c101504 */
[----:B------:R-:W-:Y:S05]  /*2280*/  EXIT ;  /* 0x000000000000794d */ /* 0x000fea0003800000 */
.L_x_54:
[----:B------:R-:W-:-:S00]  /*2290*/  BRA `(.L_x_54) ;  /* 0xfffffffc00fc7947 */ /* 0x000fc0000383ffff */
[----:B------:R-:W-:-:S00]  /*22a0*/  NOP ;  /* 0x0000000000007918 */ /* 0x000fc00000000000 */
        /* <DEDUP_REMOVED lines=13> */
.L_x_64:


//--------------------- .text._Z14collide_kernelPrPK6__halfPrPS_ --------------------------
	.section	.text._Z14collide_kernelPrPK6__halfPrPS_,"ax",@progbits
	.align	128
        .global         _Z14collide_kernelPrPK6__halfPrPS_
        .type           _Z14collide_kernelPrPK6__halfPrPS_,@function
        .size           _Z14collide_kernelPrPK6__halfPrPS_,(.L_x_63 - _Z14collide_kernelPrPK6__halfPrPS_)
        .other          _Z14collide_kernelPrPK6__halfPrPS_,@"STO_CUDA_ENTRY STV_DEFAULT"
_Z14collide_kernelPrPK6__halfPrPS_:
.text._Z14collide_kernelPrPK6__halfPrPS_:
[----:B------:R-:W-:Y:S01]  /*0000*/  LDC R1, c[0x0][0x37c] ;  /* 0x0000df00ff017b82 */ /* 0x000fe20000000800 */
[----:B------:R-:W0:Y:S07]  /*0010*/  S2R R0, SR_TID.X ;  /* 0x0000000000007919 */ /* 0x000e2e0000002100 */
[----:B------:R-:W0:Y:S08]  /*0020*/  S2UR UR4, SR_CTAID.X ;  /* 0x00000000000479c3 */ /* 0x000e300000002500 */
[----:B------:R-:W0:Y:S02]  /*0030*/  LDC R11, c[0x0][0x360] ;  /* 0x0000d800ff0b7b82 */ /* 0x000e240000000800 */
[----:B0-----:R-:W-:-:S05]  /*0040*/  IMAD R11, R11, UR4, R0 ;  /* 0x000000040b0b7c24 */ /* 0x001fca000f8e0200 */
[----:B------:R-:W-:-:S13]  /*0050*/  ISETP.GT.AND P0, PT, R11, 0xfffff, PT ;  /* 0x000fffff0b00780c */ /* 0x000fda0003f04270 */
[----:B------:R-:W-:Y:S05]  /*0060*/  @P0 EXIT ;  /* 0x000000000000094d */ /* 0x000fea0003800000 */
[----:B------:R-:W0:Y:S01]  /*0070*/  LDC.64 R6, c[0x0][0x380] ;  /* 0x0000e000ff067b82 */ /* 0x000e220000000a00 */
[----:B------:R-:W0:Y:S01]  /*0080*/  LDCU.64 UR4, c[0x0][0x358] ;  /* 0x00006b00ff0477ac */ /* 0x000e220008000a00 */
[----:B------:R-:W1:Y:S01]  /*0090*/  LDCU.128 UR8, c[0x3][URZ] ;  /* 0x00c00000ff0877ac */ /* 0x000e620008000c00 */
[----:B------:R-:W2:Y:S01]  /*00a0*/  LDCU.128 UR16, c[0x3][0x20] ;  /* 0x00c00400ff1077ac */ /* 0x000ea20008000c00 */
[----:B------:R-:W3:Y:S01]  /*00b0*/  LDCU.128 UR12, c[0x3][0x30] ;  /* 0x00c00600ff0c77ac */ /* 0x000ee20008000c00 */
[----:B------:R-:W4:Y:S01]  /*00c0*/  LDCU.64 UR6, c[0x3][0x40] ;  /* 0x00c00800ff0677ac */ /* 0x000f220008000a00 */
[----:B0-----:R-:W5:Y:S04]  /*00d0*/  LDG.E.64 R8, desc[UR4][R6.64] ;  /* 0x0000000406087981 */ /* 0x001f68000c1e1b00 */
[----:B------:R-:W2:Y:S04]  /*00e0*/  LDG.E.64 R12, desc[UR4][R6.64+0x8] ;  /* 0x00000804060c7981 */ /* 0x000ea8000c1e1b00 */
[----:B------:R-:W3:Y:S04]  /*00f0*/  LDG.E.64 R14, desc[UR4][R6.64+0x10] ;  /* 0x00001004060e7981 */ /* 0x000ee8000c1e1b00 */
[----:B------:R-:W4:Y:S04]  /*0100*/  LDG.E.64 R16, desc[UR4][R6.64+0x18] ;  /* 0x0000180406107981 */ /* 0x000f28000c1e1b00 */
[----:B------:R-:W4:Y:S04]  /*0110*/  LDG.E.64 R18, desc[UR4][R6.64+0x20] ;  /* 0x0000200406127981 */ /* 0x000f28000c1e1b00 */
[----:B------:R-:W4:Y:S04]  /*0120*/  LDG.E.64 R20, desc[UR4][R6.64+0x28] ;  /* 0x0000280406147981 */ /* 0x000f28000c1e1b00 */
[----:B------:R-:W4:Y:S04]  /*0130*/  LDG.E.64 R22, desc[UR4][R6.64+0x30] ;  /* 0x0000300406167981 */ /* 0x000f28000c1e1b00 */
[----:B------:R-:W4:Y:S04]  /*0140*/  LDG.E.64 R4, desc[UR4][R6.64+0x38] ;  /* 0x0000380406047981 */ /* 0x000f28000c1e1b00 */
[----:B------:R-:W4:Y:S01]  /*0150*/  LDG.E.64 R2, desc[UR4][R6.64+0x40] ;  /* 0x0000400406027981 */ /* 0x000f22000c1e1b00 */
[----:B-----5:R-:W-:-:S04]  /*0160*/  IMAD.WIDE R8, R11, 0x2, R8 ;  /* 0x000000020b087825 */ /* 0x020fc800078e0208 */
[C---:B--2---:R-:W-:Y:S01]  /*0170*/  IMAD.WIDE R12, R11.reuse, 0x2, R12 ;  /* 0x000000020b0c7825 */ /* 0x044fe200078e020c */
[----:B------:R0:W2:Y:S03]  /*0180*/  LD.E.U16 R0, desc[UR4][R8.64] ;  /* 0x0000000408007980 */ /* 0x0000a6000c101500 */
[C---:B---3--:R-:W-:Y:S02]  /*0190*/  IMAD.WIDE R14, R11.reuse, 0x2, R14 ;  /* 0x000000020b0e7825 */ /* 0x048fe400078e020e */
[----:B------:R-:W3:Y:S02]  /*01a0*/  LD.E.U16 R12, desc[UR4][R12.64] ;  /* 0x000000040c0c7980 */ /* 0x000ee4000c101500 */
[C---:B----4-:R-:W-:Y:S02]  /*01b0*/  IMAD.WIDE R16, R11.reuse, 0x2, R16 ;  /* 0x000000020b107825 */ /* 0x050fe400078e0210 */
[----:B------:R-:W4:Y:S02]  /*01c0*/  LD.E.U16 R14, desc[UR4][R14.64] ;  /* 0x000000040e0e7980 */ /* 0x000f24000c101500 */
[----:B------:R-:W-:-:S02]  /*01d0*/  IMAD.WIDE R18, R11, 0x2, R18 ;  /* 0x000000020b127825 */ /* 0x000fc400078e0212 */
[----:B------:R-:W5:Y:S02]  /*01e0*/  LD.E.U16 R16, desc[UR4][R16.64] ;  /* 0x0000000410107980 */ /* 0x000f64000c101500 */
[C---:B------:R-:W-:Y:S02]  /*01f0*/  IMAD.WIDE R20, R11.reuse, 0x2, R20 ;  /* 0x000000020b147825 */ /* 0x040fe400078e0214 */
[----:B------:R-:W5:Y:S02]  /*0200*/  LD.E.U16 R18, desc[UR4][R18.64] ;  /* 0x0000000412127980 */ /* 0x000f64000c101500 */
[C---:B------:R-:W-:Y:S02]  /*0210*/  IMAD.WIDE R22, R11.reuse, 0x2, R22 ;  /* 0x000000020b167825 */ /* 0x040fe400078e0216 */
[----:B------:R-:W5:Y:S02]  /*0220*/  LD.E.U16 R21, desc[UR4][R20.64] ;  /* 0x0000000414157980 */ /* 0x000f64000c101500 */
[----:B------:R-:W-:-:S02]  /*0230*/  IMAD.WIDE R4, R11, 0x2, R4 ;  /* 0x000000020b047825 */ /* 0x000fc400078e0204 */
[----:B------:R-:W5:Y:S02]  /*0240*/  LD.E.U16 R10, desc[UR4][R22.64] ;  /* 0x00000004160a7980 */ /* 0x000f64000c101500 */
[----:B0-----:R-:W-:Y:S02]  /*0250*/  IMAD.WIDE R8, R11, 0x2, R2 ;  /* 0x000000020b087825 */ /* 0x001fe400078e0202 */
[----:B------:R-:W5:Y:S04]  /*0260*/  LD.E.U16 R4, desc[UR4][R4.64] ;  /* 0x0000000404047980 */ /* 0x000f68000c101500 */
[----:B------:R0:W5:Y:S01]  /*0270*/  LD.E.U16 R13, desc[UR4][R8.64] ;  /* 0x00000004080d7980 */ /* 0x000162000c101500 */
[----:B-1----:R-:W-:Y:S01]  /*0280*/  I2FP.F32.S32 R7, UR8 ;  /* 0x0000000800077c45 */ /* 0x002fe20008201400 */
[----:B------:R-:W-:Y:S01]  /*0290*/  BSSY.RECONVERGENT B0, `(.L_x_55) ;  /* 0x0000043000007945 */ /* 0x000fe20003800200 */
[----:B------:R-:W-:-:S02]  /*02a0*/  I2FP.F32.S32 R6, UR9 ;  /* 0x0000000900067c45 */ /* 0x000fc40008201400 */
[----:B------:R-:W-:Y:S02]  /*02b0*/  I2FP.F32.S32 R36, UR10 ;  /* 0x0000000a00247c45 */ /* 0x000fe40008201400 */
[----:B------:R-:W-:Y:S01]  /*02c0*/  I2FP.F32.S32 R28, UR11 ;  /* 0x0000000b001c7c45 */ /* 0x000fe20008201400 */
[----:B------:R-:W1:Y:S01]  /*02d0*/  LDCU.128 UR8, c[0x3][0x10] ;  /* 0x00c00200ff0877ac */ /* 0x000e620008000c00 */
[----:B------:R-:W-:Y:S02]  /*02e0*/  I2FP.F32.S32 R3, UR17 ;  /* 0x0000001100037c45 */ /* 0x000fe40008201400 */
[----:B0-----:R-:W-:Y:S02]  /*02f0*/  I2FP.F32.S32 R8, UR18 ;  /* 0x0000001200087c45 */ /* 0x001fe40008201400 */
[----:B------:R-:W-:Y:S02]  /*0300*/  I2FP.F32.S32 R38, UR19 ;  /* 0x0000001300267c45 */ /* 0x000fe40008201400 */
[----:B------:R-:W-:-:S02]  /*0310*/  I2FP.F32.S32 R30, UR12 ;  /* 0x0000000c001e7c45 */ /* 0x000fc40008201400 */
[----:B------:R-:W-:Y:S02]  /*0320*/  I2FP.F32.S32 R25, UR13 ;  /* 0x0000000d00197c45 */ /* 0x000fe40008201400 */
[----:B------:R-:W-:Y:S02]  /*0330*/  I2FP.F32.S32 R22, UR14 ;  /* 0x0000000e00167c45 */ /* 0x000fe40008201400 */
[----:B------:R-:W-:Y:S02]  /*0340*/  I2FP.F32.S32 R19, UR15 ;  /* 0x0000000f00137c45 */ /* 0x000fe40008201400 */
[----:B-1----:R-:W-:Y:S02]  /*0350*/  I2FP.F32.S32 R23, UR8 ;  /* 0x0000000800177c45 */ /* 0x002fe40008201400 */
[----:B------:R-:W-:Y:S01]  /*0360*/  I2FP.F32.S32 R20, UR9 ;  /* 0x0000000900147c45 */ /* 0x000fe20008201400 */
[----:B--2---:R-:W-:Y:S02]  /*0370*/  HADD2.F32 R0, -RZ, R0.H0_H0 ;  /* 0x20000000ff007230 */ /* 0x004fe40000004100 */
[----:B---3--:R-:W-:-:S03]  /*0380*/  HADD2.F32 R9, -RZ, R12.H0_H0 ;  /* 0x2000000cff097230 */ /* 0x008fc60000004100 */
[----:B------:R-:W-:Y:S01]  /*0390*/  FADD R2, RZ, R0 ;  /* 0x00000000ff027221 */ /* 0x000fe20000000000 */
[----:B------:R-:W-:Y:S01]  /*03a0*/  I2FP.F32.S32 R12, UR16 ;  /* 0x00000010000c7c45 */ /* 0x000fe20008201400 */
[----:B----4-:R-:W-:Y:S02]  /*03b0*/  HADD2.F32 R33, -RZ, R14.H0_H0 ;  /* 0x2000000eff217230 */ /* 0x010fe40000004100 */
[----:B------:R-:W-:Y:S01]  /*03c0*/  FADD R2, R9, R2 ;  /* 0x0000000209027221 */ /* 0x000fe20000000000 */
[----:B-----5:R-:W-:-:S03]  /*03d0*/  HADD2.F32 R31, -RZ, R16.H0_H0 ;  /* 0x20000010ff1f7230 */ /* 0x020fc60000004100 */
[----:B------:R-:W-:Y:S01]  /*03e0*/  FADD R2, R33, R2 ;  /* 0x0000000221027221 */ /* 0x000fe20000000000 */
[----:B------:R-:W-:-:S03]  /*03f0*/  HADD2.F32 R24, -RZ, R18.H0_H0 ;  /* 0x20000012ff187230 */ /* 0x000fc60000004100 */
[----:B------:R-:W-:Y:S01]  /*0400*/  FADD R5, R31, R2 ;  /* 0x000000021f057221 */ /* 0x000fe20000000000 */
[----:B------:R-:W-:Y:S01]  /*0410*/  FFMA R2, R0, R7, RZ ;  /* 0x0000000700027223 */ /* 0x000fe200000000ff */
[----:B------:R-:W-:Y:S02]  /*0420*/  HADD2.F32 R21, -RZ, R21.H0_H0 ;  /* 0x20000015ff157230 */ /* 0x000fe40000004100 */
[----:B------:R-:W-:Y:S01]  /*0430*/  FADD R14, R24, R5 ;  /* 0x00000005180e7221 */ /* 0x000fe20000000000 */
[----:B------:R-:W-:Y:S01]  /*0440*/  FFMA R5, R0, R3, RZ ;  /* 0x0000000300057223 */ /* 0x000fe200000000ff */
[----:B------:R-:W-:Y:S01]  /*0450*/  FFMA R2, R9, R6, R2 ;  /* 0x0000000609027223 */ /* 0x000fe20000000002 */
[----:B------:R-:W-:Y:S02]  /*0460*/  HADD2.F32 R18, -RZ, R10.H0_H0 ;  /* 0x2000000aff127230 */ /* 0x000fe40000004100 */
[----:B------:R-:W-:Y:S01]  /*0470*/  FADD R17, R21, R14 ;  /* 0x0000000e15117221 */ /* 0x000fe20000000000 */
[----:B------:R-:W-:Y:S01]  /*0480*/  FFMA R5, R9, R8, R5 ;  /* 0x0000000809057223 */ /* 0x000fe20000000005 */
[----:B------:R-:W-:Y:S01]  /*0490*/  FFMA R2, R33, R36, R2 ;  /* 0x0000002421027223 */ /* 0x000fe20000000002 */
[----:B------:R-:W-:-:S02]  /*04a0*/  HADD2.F32 R15, -RZ, R4.H0_H0 ;  /* 0x20000004ff0f7230 */ /* 0x000fc40000004100 */
[----:B------:R-:W-:Y:S01]  /*04b0*/  FADD R4, R18, R17 ;  /* 0x0000001112047221 */ /* 0x000fe20000000000 */
[----:B------:R-:W-:Y:S01]  /*04c0*/  FFMA R5, R33, R38, R5 ;  /* 0x0000002621057223 */ /* 0x000fe20000000005 */
[----:B------:R-:W-:Y:S01]  /*04d0*/  FFMA R27, R31, R28, R2 ;  /* 0x0000001c1f1b7223 */ /* 0x000fe20000000002 */
[----:B------:R-:W-:Y:S02]  /*04e0*/  HADD2.F32 R13, -RZ, R13.H0_H0 ;  /* 0x2000000dff0d7230 */ /* 0x000fe40000004100 */
[----:B------:R-:W-:Y:S01]  /*04f0*/  FADD R10, R15, R4 ;  /* 0x000000040f0a7221 */ /* 0x000fe20000000000 */
[----:B------:R-:W-:Y:S01]  /*0500*/  FFMA R2, R31, R30, R5 ;  /* 0x0000001e1f027223 */ /* 0x000fe20000000005 */
[----:B------:R-:W-:Y:S01]  /*0510*/  FFMA R4, R24, R23, R27 ;  /* 0x0000001718047223 */ /* 0x000fe2000000001b */
[----:B------:R-:W-:Y:S01]  /*0520*/  I2FP.F32.S32 R17, UR10 ;  /* 0x0000000a00117c45 */ /* 0x000fe20008201400 */
[----:B------:R-:W-:Y:S01]  /*0530*/  FADD R26, R13, R10 ;  /* 0x0000000a0d1a7221 */ /* 0x000fe20000000000 */
[----:B------:R-:W-:Y:S01]  /*0540*/  FSETP.GT.AND P3, PT, R10, -R13, PT ;  /* 0x8000000d0a00720b */ /* 0x000fe20003f64000 */
[----:B------:R-:W-:Y:S01]  /*0550*/  FFMA R5, R24, R25, R2 ;  /* 0x0000001918057223 */ /* 0x000fe20000000002 */
[----:B------:R-:W-:Y:S01]  /*0560*/  FFMA R27, R21, R20, R4 ;  /* 0x00000014151b7223 */ /* 0x000fe20000000004 */
[----:B------:R-:W-:-:S02]  /*0570*/  I2FP.F32.S32 R14, UR11 ;  /* 0x0000000b000e7c45 */ /* 0x000fc40008201400 */
[----:B------:R-:W-:Y:S01]  /*0580*/  IADD3 R16, PT, PT, R26, 0x1800000, RZ ;  /* 0x018000001a107810 */ /* 0x000fe20007ffe0ff */
[----:B------:R-:W-:Y:S01]  /*0590*/  FFMA R2, R21, R22, R5 ;  /* 0x0000001615027223 */ /* 0x000fe20000000005 */
[----:B------:R-:W-:Y:S02]  /*05a0*/  FFMA R4, R18, R17, R27 ;  /* 0x0000001112047223 */ /* 0x000fe4000000001b */
[----:B------:R-:W-:Y:S01]  /*05b0*/  LOP3.LUT R10, R16, 0x7f800000, RZ, 0xc0, !PT ;  /* 0x7f800000100a7812 */ /* 0x000fe200078ec0ff */
[----:B------:R-:W-:Y:S01]  /*05c0*/  FFMA R5, R18, R19, R2 ;  /* 0x0000001312057223 */ /* 0x000fe20000000002 */
[----:B------:R-:W-:Y:S01]  /*05d0*/  I2FP.F32.S32 R16, UR6 ;  /* 0x0000000600107c45 */ /* 0x000fe20008201400 */
[C---:B------:R-:W-:Y:S01]  /*05e0*/  FFMA R4, R15.reuse, R14, R4 ;  /* 0x0000000e0f047223 */ /* 0x040fe20000000004 */
[----:B------:R-:W-:Y:S02]  /*05f0*/  ISETP.GT.U32.AND P0, PT, R10, 0x1ffffff, PT ;  /* 0x01ffffff0a00780c */ /* 0x000fe40003f04070 */
[----:B------:R-:W-:Y:S01]  /*0600*/  I2FP.F32.S32 R10, UR7 ;  /* 0x00000007000a7c45 */ /* 0x000fe20008201400 */
[----:B------:R-:W-:Y:S01]  /*0610*/  FFMA R5, R15, R16, R5 ;  /* 0x000000100f057223 */ /* 0x000fe20000000005 */
[----:B------:R-:W-:-:S03]  /*0620*/  FFMA R29, R13, R12, R4 ;  /* 0x0000000c0d1d7223 */ /* 0x000fc60000000004 */
[----:B------:R-:W-:-:S06]  /*0630*/  FFMA R27, R13, R10, R5 ;  /* 0x0000000a0d1b7223 */ /* 0x000fcc0000000005 */
[----:B------:R-:W-:Y:S05]  /*0640*/  @P0 BRA `(.L_x_56) ;  /* 0x00000000000c0947 */ /* 0x000fea0003800000 */
[----:B------:R-:W-:-:S07]  /*0650*/  MOV R32, 0x670 ;  /* 0x0000067000207802 */ /* 0x000fce0000000f00 */
[----:B------:R-:W-:Y:S05]  /*0660*/  CALL.REL.NOINC `($__internal_0_$__cuda_sm20_rcp_rn_f32_slowpath) ;  /* 0x0000000800987944 */ /* 0x000fea0003c00000 */
[----:B------:R-:W-:Y:S05]  /*0670*/  BRA `(.L_x_57) ;  /* 0x0000000000107947 */ /* 0x000fea0003800000 */
.L_x_56:
[----:B------:R-:W0:Y:S02]  /*0680*/  MUFU.RCP R5, R26 ;  /* 0x0000001a00057308 */ /* 0x000e240000001000 */
[----:B0-----:R-:W-:-:S04]  /*0690*/  FFMA R2, R26, R5, -1 ;  /* 0xbf8000001a027423 */ /* 0x001fc80000000005 */
[----:B------:R-:W-:-:S04]  /*06a0*/  FADD.FTZ R2, -R2, -RZ ;  /* 0x800000ff02027221 */ /* 0x000fc80000010100 */
[----:B------:R-:W-:-:S07]  /*06b0*/  FFMA R2, R5, R2, R5 ;  /* 0x0000000205027223 */ /* 0x000fce0000000005 */
.L_x_57:
[----:B------:R-:W-:Y:S05]  /*06c0*/  BSYNC.RECONVERGENT B0 ;  /* 0x0000000000007941 */ /* 0x000fea0003800200 */
.L_x_55:
[----:B------:R-:W-:Y:S01]  /*06d0*/  FSEL R2, R2, RZ, P3 ;  /* 0x000000ff02027208 */ /* 0x000fe20001800000 */
[----:B------:R-:W0:Y:S04]  /*06e0*/  LDC.U16 R4, c[0x3][0x6c] ;  /* 0x00c01b00ff047b82 */ /* 0x000e280000000400 */
[-C--:B------:R-:W-:Y:S01]  /*06f0*/  FMUL R27, R27, R2.reuse ;  /* 0x000000021b1b7220 */ /* 0x080fe20000400000 */
[----:B------:R-:W-:-:S03]  /*0700*/  FMUL R29, R29, R2 ;  /* 0x000000021d1d7220 */ /* 0x000fc60000400000 */
[-C--:B------:R-:W-:Y:S01]  /*0710*/  FMUL R2, R3, R27.reuse ;  /* 0x0000001b03027220 */ /* 0x080fe20000400000 */
[-C--:B------:R-:W-:Y:S01]  /*0720*/  FMUL R3, R8, R27.reuse ;  /* 0x0000001b08037220 */ /* 0x080fe20000400000 */
[----:B------:R-:W-:Y:S01]  /*0730*/  FMUL R32, R27, R27 ;  /* 0x0000001b1b207220 */ /* 0x000fe20000400000 */
[----:B------:R-:W1:Y:S01]  /*0740*/  LDC.U16 R34, c[0x3][0x7e] ;  /* 0x00c01f80ff227b82 */ /* 0x000e620000000400 */
[-C--:B------:R-:W-:Y:S01]  /*0750*/  FFMA R2, R7, R29.reuse, R2 ;  /* 0x0000001d07027223 */ /* 0x080fe20000000002 */
[-C--:B------:R-:W-:Y:S01]  /*0760*/  FFMA R6, R6, R29.reuse, R3 ;  /* 0x0000001d06067223 */ /* 0x080fe20000000003 */
[----:B------:R-:W-:Y:S02]  /*0770*/  FFMA R32, R29, R29, R32 ;  /* 0x0000001d1d207223 */ /* 0x000fe40000000020 */
[----:B------:R-:W-:Y:S01]  /*0780*/  FMUL R2, R2, 3 ;  /* 0x4040000002027820 */ /* 0x000fe20000400000 */
[----:B------:R-:W-:Y:S02]  /*0790*/  FMUL R6, R6, 3 ;  /* 0x4040000006067820 */ /* 0x000fe40000400000 */
[----:B------:R-:W2:Y:S01]  /*07a0*/  LDC.U16 R37, c[0x3][0x70] ;  /* 0x00c01c00ff257b82 */ /* 0x000ea20000000400 */
[C---:B------:R-:W-:Y:S01]  /*07b0*/  FMUL R3, R2.reuse, 0.5 ;  /* 0x3f00000002037820 */ /* 0x040fe20000400000 */
[----:B------:R-:W-:Y:S01]  /*07c0*/  FADD R5, R2, 1 ;  /* 0x3f80000002057421 */ /* 0x000fe20000000000 */
[----:B------:R-:W-:-:S03]  /*07d0*/  FADD R7, R6, 1 ;  /* 0x3f80000006077421 */ /* 0x000fc60000000000 */
[----:B------:R-:W-:Y:S01]  /*07e0*/  FFMA R5, R2, R3, R5 ;  /* 0x0000000302057223 */ /* 0x000fe20000000005 */
[----:B------:R-:W-:-:S03]  /*07f0*/  FMUL R3, R6, 0.5 ;  /* 0x3f00000006037820 */ /* 0x000fc60000400000 */
[----:B------:R-:W-:Y:S01]  /*0800*/  FFMA R5, R32, -1.5, R5 ;  /* 0xbfc0000020057823 */ /* 0x000fe20000000005 */
[----:B------:R-:W-:Y:S01]  /*0810*/  FFMA R35, R6, R3, R7 ;  /* 0x0000000306237223 */ /* 0x000fe20000000007 */
[----:B0-----:R-:W-:Y:S01]  /*0820*/  HADD2.F32 R3, -RZ, R4.H0_H0 ;  /* 0x20000004ff037230 */ /* 0x001fe20000004100 */
[----:B------:R-:W0:Y:S02]  /*0830*/  LDC.U16 R7, c[0x3][0x6e] ;  /* 0x00c01b80ff077b82 */ /* 0x000e240000000400 */
[----:B------:R-:W-:Y:S01]  /*0840*/  FFMA R35, R32, -1.5, R35 ;  /* 0xbfc0000020237823 */ /* 0x000fe20000000023 */
[----:B-1----:R-:W-:Y:S02]  /*0850*/  HADD2.F32 R34, -RZ, R34.H0_H0 ;  /* 0x20000022ff227230 */ /* 0x002fe40000004100 */
[----:B------:R-:W-:-:S04]  /*0860*/  FMUL R3, R26, R3 ;  /* 0x000000031a037220 */ /* 0x000fc80000400000 */
[--C-:B------:R-:W-:Y:S02]  /*0870*/  FFMA R5, R3, R5, -R0.reuse ;  /* 0x0000000503057223 */ /* 0x100fe40000000800 */
[----:B------:R-:W1:Y:S02]  /*0880*/  LDC.64 R2, c[0x0][0x388] ;  /* 0x0000e200ff027b82 */ /* 0x000e640000000a00 */
[----:B------:R-:W-:Y:S01]  /*0890*/  FFMA R0, R34, R5, R0 ;  /* 0x0000000522007223 */ /* 0x000fe20000000000 */
[----:B0-----:R-:W-:-:S05]  /*08a0*/  HADD2.F32 R7, -RZ, R7.H0_H0 ;  /* 0x20000007ff077230 */ /* 0x001fca0000004100 */
[----:B------:R-:W-:-:S04]  /*08b0*/  FMUL R4, R26, R7 ;  /* 0x000000071a047220 */ /* 0x000fc80000400000 */
[--C-:B------:R-:W-:Y:S02]  /*08c0*/  FFMA R35, R4, R35, -R9.reuse ;  /* 0x0000002304237223 */ /* 0x100fe40000000809 */
[----:B-1----:R-:W3:Y:S01]  /*08d0*/  LDG.E.64 R4, desc[UR4][R2.64] ;  /* 0x0000000402047981 */ /* 0x002ee2000c1e1b00 */
[----:B------:R-:W-:Y:S01]  /*08e0*/  F2FP.F16.F32.PACK_AB R0, RZ, R0 ;  /* 0x00000000ff00723e */ /* 0x000fe200000000ff */
[----:B------:R-:W-:Y:S01]  /*08f0*/  FFMA R35, R34, R35, R9 ;  /* 0x0000002322237223 */ /* 0x000fe20000000009 */
[----:B---3--:R-:W-:-:S05]  /*0900*/  IMAD.WIDE R4, R11, 0x2, R4 ;  /* 0x000000020b047825 */ /* 0x008fca00078e0204 */
[----:B------:R2:W-:Y:S04]  /*0910*/  ST.E.U16 desc[UR4][R4.64], R0 ;  /* 0x0000000004007985 */ /* 0x0005e8000c101504 */
[----:B------:R-:W3:Y:S01]  /*0920*/  LDG.E.64 R6, desc[UR4][R2.64+0x8] ;  /* 0x0000080402067981 */ /* 0x000ee2000c1e1b00 */
[----:B------:R-:W-:-:S04]  /*0930*/  F2FP.F16.F32.PACK_AB R35, RZ, R35 ;  /* 0x00000023ff23723e */ /* 0x000fc800000000ff */
[----:B------:R-:W-:Y:S01]  /*0940*/  PRMT R9, R35, 0x7610, R9 ;  /* 0x0000761023097816 */ /* 0x000fe20000000009 */
[----:B------:R-:W-:-:S04]  /*0950*/  FMUL R35, R38, R27 ;  /* 0x0000001b26237220 */ /* 0x000fc80000400000 */
[----:B------:R-:W-:-:S04]  /*0960*/  FFMA R35, R36, R29, R35 ;  /* 0x0000001d24237223 */ /* 0x000fc80000000023 */
[----:B------:R-:W-:Y:S01]  /*0970*/  FMUL R35, R35, 3 ;  /* 0x4040000023237820 */ /* 0x000fe20000400000 */
[----:B--2---:R-:W-:-:S03]  /*0980*/  HADD2.F32 R5, -RZ, R37.H0_H0 ;  /* 0x20000025ff057230 */ /* 0x004fc60000004100 */
[C---:B------:R-:W-:Y:S01]  /*0990*/  FMUL R0, R35.reuse, 0.5 ;  /* 0x3f00000023007820 */ /* 0x040fe20000400000 */
[----:B------:R-:W-:Y:S01]  /*09a0*/  FADD R4, R35, 1 ;  /* 0x3f80000023047421 */ /* 0x000fe20000000000 */
[----:B---3--:R-:W-:-:S05]  /*09b0*/  IMAD.WIDE R6, R11, 0x2, R6 ;  /* 0x000000020b067825 */ /* 0x008fca00078e0206 */
[----:B------:R0:W-:Y:S04]  /*09c0*/  ST.E.U16 desc[UR4][R6.64], R9 ;  /* 0x0000000906007985 */ /* 0x0001e8000c101504 */
[----:B0-----:R-:W2:Y:S01]  /*09d0*/  LDG.E.64 R8, desc[UR4][R2.64+0x10] ;  /* 0x0000100402087981 */ /* 0x001ea2000c1e1b00 */
[----:B------:R-:W-:Y:S01]  /*09e0*/  FFMA R35, R35, R0, R4 ;  /* 0x0000000023237223 */ /* 0x000fe20000000004 */
[----:B------:R-:W-:-:S03]  /*09f0*/  FMUL R0, R26, R5 ;  /* 0x000000051a007220 */ /* 0x000fc60000400000 */
[----:B------:R-:W-:-:S04]  /*0a00*/  FFMA R35, R32, -1.5, R35 ;  /* 0xbfc0000020237823 */ /* 0x000fc80000000023 */
[----:B------:R-:W-:-:S04]  /*0a10*/  FFMA R0, R0, R35, -R33 ;  /* 0x0000002300007223 */ /* 0x000fc80000000821 */
[----:B------:R-:W-:-:S05]  /*0a20*/  FFMA R0, R34, R0, R33 ;  /* 0x0000000022007223 */ /* 0x000fca0000000021 */
[----:B------:R-:W-:-:S04]  /*0a30*/  F2FP.F16.F32.PACK_AB R0, RZ, R0 ;  /* 0x00000000ff00723e */ /* 0x000fc800000000ff */
[----:B------:R-:W-:Y:S01]  /*0a40*/  PRMT R5, R0, 0x7610, R5 ;  /* 0x0000761000057816 */ /* 0x000fe20000000005 */
[----:B------:R-:W0:Y:S01]  /*0a50*/  LDC.U16 R33, c[0x3][0x72] ;  /* 0x00c01c80ff217b82 */ /* 0x000e220000000400 */
[----:B------:R-:W-:Y:S01]  /*0a60*/  FMUL R7, R30, R27 ;  /* 0x0000001b1e077220 */ /* 0x000fe20000400000 */
[----:B--2---:R-:W-:-:S05]  /*0a70*/  IMAD.WIDE R8, R11, 0x2, R8 ;  /* 0x000000020b087825 */ /* 0x004fca00078e0208 */
[----:B------:R1:W-:Y:S04]  /*0a80*/  ST.E.U16 desc[UR4][R8.64], R5 ;  /* 0x0000000508007985 */ /* 0x0003e8000c101504 */
[----:B-1----:R-:W2:Y:S01]  /*0a90*/  LDG.E.64 R4, desc[UR4][R2.64+0x18] ;  /* 0x0000180402047981 */ /* 0x002ea2000c1e1b00 */
[----:B------:R-:W-:Y:S01]  /*0aa0*/  FFMA R7, R28, R29, R7 ;  /* 0x0000001d1c077223 */ /* 0x000fe20000000007 */
[----:B0-----:R-:W-:Y:S01]  /*0ab0*/  HADD2.F32 R33, -RZ, R33.H0_H0 ;  /* 0x20000021ff217230 */ /* 0x001fe20000004100 */
[----:B------:R-:W0:Y:S02]  /*0ac0*/  LDC.U16 R8, c[0x3][0x74] ;  /* 0x00c01d00ff087b82 */ /* 0x000e240000000400 */
[----:B------:R-:W-:-:S04]  /*0ad0*/  FMUL R7, R7, 3 ;  /* 0x4040000007077820 */ /* 0x000fc80000400000 */
[C---:B------:R-:W-:Y:S01]  /*0ae0*/  FMUL R0, R7.reuse, 0.5 ;  /* 0x3f00000007007820 */ /* 0x040fe20000400000 */
[----:B------:R-:W-:-:S04]  /*0af0*/  FADD R6, R7, 1 ;  /* 0x3f80000007067421 */ /* 0x000fc80000000000 */
[----:B------:R-:W-:Y:S01]  /*0b00*/  FFMA R7, R7, R0, R6 ;  /* 0x0000000007077223 */ /* 0x000fe20000000006 */
[----:B------:R-:W-:-:S03]  /*0b10*/  FMUL R0, R26, R33 ;  /* 0x000000211a007220 */ /* 0x000fc60000400000 */
[----:B------:R-:W-:-:S04]  /*0b20*/  FFMA R7, R32, -1.5, R7 ;  /* 0xbfc0000020077823 */ /* 0x000fc80000000007 */
[----:B------:R-:W-:-:S04]  /*0b30*/  FFMA R0, R0, R7, -R31 ;  /* 0x0000000700007223 */ /* 0x000fc8000000081f */
[----:B------:R-:W-:-:S05]  /*0b40*/  FFMA R0, R34, R0, R31 ;  /* 0x0000000022007223 */ /* 0x000fca000000001f */
[----:B------:R-:W-:-:S04]  /*0b50*/  F2FP.F16.F32.PACK_AB R0, RZ, R0 ;  /* 0x00000000ff00723e */ /* 0x000fc800000000ff */
[----:B------:R-:W-:Y:S01]  /*0b60*/  PRMT R7, R0, 0x7610, R7 ;  /* 0x0000761000077816 */ /* 0x000fe20000000007 */
[----:B--2---:R-:W-:-:S05]  /*0b70*/  IMAD.WIDE R4, R11, 0x2, R4 ;  /* 0x000000020b047825 */ /* 0x004fca00078e0204 */
[----:B------:R1:W-:Y:S04]  /*0b80*/  ST.E.U16 desc[UR4][R4.64], R7 ;  /* 0x0000000704007985 */ /* 0x0003e8000c101504 */
[----:B-1----:R-:W2:Y:S01]  /*0b90*/  LDG.E.64 R6, desc[UR4][R2.64+0x20] ;  /* 0x0000200402067981 */ /* 0x002ea2000c1e1b00 */
[----:B------:R-:W-:-:S04]  /*0ba0*/  FMUL R0, R25, R27 ;  /* 0x0000001b19007220 */ /* 0x000fc80000400000 */
[----:B------:R-:W-:Y:S01]  /*0bb0*/  FFMA R0, R23, R29, R0 ;  /* 0x0000001d17007223 */ /* 0x000fe20000000000 */
[----:B0-----:R-:W-:-:S03]  /*0bc0*/  HADD2.F32 R23, -RZ, R8.H0_H0 ;  /* 0x20000008ff177230 */ /* 0x001fc60000004100 */
[----:B------:R-:W-:Y:S02]  /*0bd0*/  FMUL R0, R0, 3 ;  /* 0x4040000000007820 */ /* 0x000fe40000400000 */
[----:B------:R-:W-:Y:S02]  /*0be0*/  FMUL R23, R26, R23 ;  /* 0x000000171a177220 */ /* 0x000fe40000400000 */
[C---:B------:R-:W-:Y:S01]  /*0bf0*/  FMUL R9, R0.reuse, 0.5 ;  /* 0x3f00000000097820 */ /* 0x040fe20000400000 */
[----:B------:R-:W-:-:S04]  /*0c00*/  FADD R25, R0, 1 ;  /* 0x3f80000000197421 */ /* 0x000fc80000000000 */
[----:B------:R-:W-:-:S04]  /*0c10*/  FFMA R9, R0, R9, R25 ;  /* 0x0000000900097223 */ /* 0x000fc80000000019 */
[----:B------:R-:W-:-:S04]  /*0c20*/  FFMA R9, R32, -1.5, R9 ;  /* 0xbfc0000020097823 */ /* 0x000fc80000000009 */
[----:B------:R-:W-:-:S04]  /*0c30*/  FFMA R9, R23, R9, -R24 ;  /* 0x0000000917097223 */ /* 0x000fc80000000818 */
[----:B------:R-:W-:-:S05]  /*0c40*/  FFMA R9, R34, R9, R24 ;  /* 0x0000000922097223 */ /* 0x000fca0000000018 */
[----:B------:R-:W-:-:S04]  /*0c50*/  F2FP.F16.F32.PACK_AB R9, RZ, R9 ;  /* 0x00000009ff09723e */ /* 0x000fc800000000ff */
[----:B------:R-:W-:Y:S01]  /*0c60*/  PRMT R5, R9, 0x7610, R5 ;  /* 0x0000761009057816 */ /* 0x000fe20000000005 */
[----:B------:R-:W0:Y:S01]  /*0c70*/  LDC.U16 R23, c[0x3][0x76] ;  /* 0x00c01d80ff177b82 */ /* 0x000e220000000400 */
[----:B--2---:R-:W-:-:S05]  /*0c80*/  IMAD.WIDE R6, R11, 0x2, R6 ;  /* 0x000000020b067825 */ /* 0x004fca00078e0206 */
[----:B------:R1:W-:Y:S04]  /*0c90*/  ST.E.U16 desc[UR4][R6.64], R5 ;  /* 0x0000000506007985 */ /* 0x0003e8000c101504 */
[----:B-1----:R-:W2:Y:S01]  /*0ca0*/  LDG.E.64 R4, desc[UR4][R2.64+0x28] ;  /* 0x0000280402047981 */ /* 0x002ea2000c1e1b00 */
[----:B------:R-:W-:Y:S01]  /*0cb0*/  FMUL R9, R22, R27 ;  /* 0x0000001b16097220 */ /* 0x000fe20000400000 */
[----:B0-----:R-:W-:-:S03]  /*0cc0*/  HADD2.F32 R23, -RZ, R23.H0_H0 ;  /* 0x20000017ff177230 */ /* 0x001fc60000004100 */
[----:B------:R-:W-:-:S04]  /*0cd0*/  FFMA R9, R20, R29, R9 ;  /* 0x0000001d14097223 */ /* 0x000fc80000000009 */
[----:B------:R-:W-:-:S04]  /*0ce0*/  FMUL R9, R9, 3 ;  /* 0x4040000009097820 */ /* 0x000fc80000400000 */
[C---:B------:R-:W-:Y:S01]  /*0cf0*/  FMUL R0, R9.reuse, 0.5 ;  /* 0x3f00000009007820 */ /* 0x040fe20000400000 */
[----:B------:R-:W-:-:S04]  /*0d00*/  FADD R8, R9, 1 ;  /* 0x3f80000009087421 */ /* 0x000fc80000000000 */
[----:B------:R-:W-:Y:S01]  /*0d10*/  FFMA R9, R9, R0, R8 ;  /* 0x0000000009097223 */ /* 0x000fe20000000008 */
[----:B------:R-:W-:Y:S01]  /*0d20*/  FMUL R0, R26, R23 ;  /* 0x000000171a007220 */ /* 0x000fe20000400000 */
[----:B------:R-:W0:Y:S02]  /*0d30*/  LDC.U16 R8, c[0x3][0x78] ;  /* 0x00c01e00ff087b82 */ /* 0x000e240000000400 */
[----:B------:R-:W-:-:S04]  /*0d40*/  FFMA R9, R32, -1.5, R9 ;  /* 0xbfc0000020097823 */ /* 0x000fc80000000009 */
[----:B------:R-:W-:-:S04]  /*0d50*/  FFMA R0, R0, R9, -R21 ;  /* 0x0000000900007223 */ /* 0x000fc80000000815 */
[----:B------:R-:W-:-:S05]  /*0d60*/  FFMA R0, R34, R0, R21 ;  /* 0x0000000022007223 */ /* 0x000fca0000000015 */
[----:B------:R-:W-:-:S04]  /*0d70*/  F2FP.F16.F32.PACK_AB R0, RZ, R0 ;  /* 0x00000000ff00723e */ /* 0x000fc800000000ff */
[----:B------:R-:W-:Y:S01]  /*0d80*/  PRMT R20, R0, 0x7610, R20 ;  /* 0x0000761000147816 */ /* 0x000fe20000000014 */
[----:B--2---:R-:W-:-:S05]  /*0d90*/  IMAD.WIDE R6, R11, 0x2, R4 ;  /* 0x000000020b067825 */ /* 0x004fca00078e0204 */
[----:B------:R1:W-:Y:S04]  /*0da0*/  ST.E.U16 desc[UR4][R6.64], R20 ;  /* 0x0000001406007985 */ /* 0x0003e8000c101504 */
[----:B------:R-:W1:Y:S01]  /*0db0*/  LDG.E.64 R4, desc[UR4][R2.64+0x30] ;  /* 0x0000300402047981 */ /* 0x000e62000c1e1b00 */
        /* <DEDUP_REMOVED lines=14> */
[----:B-1----:R-:W-:-:S05]  /*0ea0*/  IMAD.WIDE R6, R11, 0x2, R4 ;  /* 0x000000020b067825 */ /* 0x002fca00078e0204 */
[----:B------:R1:W-:Y:S04]  /*0eb0*/  ST.E.U16 desc[UR4][R6.64], R18 ;  /* 0x0000001206007985 */ /* 0x0003e8000c101504 */
[----:B------:R-:W2:Y:S01]  /*0ec0*/  LDG.E.64 R4, desc[UR4][R2.64+0x38] ;  /* 0x0000380402047981 */ /* 0x000ea2000c1e1b00 */
[----:B------:R-:W-:Y:S01]  /*0ed0*/  FMUL R9, R16, R27 ;  /* 0x0000001b10097220 */ /* 0x000fe20000400000 */
[----:B0-----:R-:W-:-:S03]  /*0ee0*/  HADD2.F32 R17, -RZ, R17.H0_H0 ;  /* 0x20000011ff117230 */ /* 0x001fc60000004100 */
[----:B------:R-:W-:Y:S01]  /*0ef0*/  FFMA R9, R14, R29, R9 ;  /* 0x0000001d0e097223 */ /* 0x000fe20000000009 */
[----:B-1----:R-:W0:Y:S03]  /*0f00*/  LDC.U16 R7, c[0x3][0x7c] ;  /* 0x00c01f00ff077b82 */ /* 0x002e260000000400 */
        /* <DEDUP_REMOVED lines=11> */
[----:B------:R-:W-:Y:S04]  /*0fc0*/  ST.E.U16 desc[UR4][R4.64], R8 ;  /* 0x0000000804007985 */ /* 0x000fe8000c101504 */
[----:B------:R-:W2:Y:S01]  /*0fd0*/  LDG.E.64 R2, desc[UR4][R2.64+0x40] ;  /* 0x0000400402027981 */ /* 0x000ea2000c1e1b00 */
[----:B------:R-:W-:Y:S01]  /*0fe0*/  FMUL R27, R10, R27 ;  /* 0x0000001b0a1b7220 */ /* 0x000fe20000400000 */
[----:B0-----:R-:W-:-:S03]  /*0ff0*/  HADD2.F32 R7, -RZ, R7.H0_H0 ;  /* 0x20000007ff077230 */ /* 0x001fc60000004100 */
[----:B------:R-:W-:Y:S02]  /*1000*/  FFMA R27, R12, R29, R27 ;  /* 0x0000001d0c1b7223 */ /* 0x000fe4000000001b */
[----:B------:R-:W-:Y:S02]  /*1010*/  FMUL R26, R26, R7 ;  /* 0x000000071a1a7220 */ /* 0x000fe40000400000 */
[----:B------:R-:W-:-:S04]  /*1020*/  FMUL R27, R27, 3 ;  /* 0x404000001b1b7820 */ /* 0x000fc80000400000 */
[C---:B------:R-:W-:Y:S01]  /*1030*/  FMUL R0, R27.reuse, 0.5 ;  /* 0x3f0000001b007820 */ /* 0x040fe20000400000 */
[----:B------:R-:W-:-:S04]  /*1040*/  FADD R6, R27, 1 ;  /* 0x3f8000001b067421 */ /* 0x000fc80000000000 */
[----:B------:R-:W-:-:S04]  /*1050*/  FFMA R27, R27, R0, R6 ;  /* 0x000000001b1b7223 */ /* 0x000fc80000000006 */
[----:B------:R-:W-:-:S04]  /*1060*/  FFMA R27, R32, -1.5, R27 ;  /* 0xbfc00000201b7823 */ /* 0x000fc8000000001b */
[----:B------:R-:W-:-:S04]  /*1070*/  FFMA R26, R26, R27, -R13 ;  /* 0x0000001b1a1a7223 */ /* 0x000fc8000000080d */
[----:B------:R-:W-:-:S05]  /*1080*/  FFMA R26, R34, R26, R13 ;  /* 0x0000001a221a7223 */ /* 0x000fca000000000d */
[----:B------:R-:W-:Y:S01]  /*1090*/  F2FP.F16.F32.PACK_AB R26, RZ, R26 ;  /* 0x0000001aff1a723e */ /* 0x000fe200000000ff */
[----:B--2---:R-:W-:-:S05]  /*10a0*/  IMAD.WIDE R2, R11, 0x2, R2 ;  /* 0x000000020b027825 */ /* 0x004fca00078e0202 */
[----:B------:R-:W-:Y:S01]  /*10b0*/  ST.E.U16 desc[UR4][R2.64], R26 ;  /* 0x0000001a02007985 */ /* 0x000fe2000c101504 */
[----:B------:R-:W-:Y:S05]  /*10c0*/  EXIT ;  /* 0x000000000000794d */ /* 0x000fea0003800000 */
        .weak           $__internal_0_$__cuda_sm20_rcp_rn_f32_slowpath
        .type           $__internal_0_$__cuda_sm20_rcp_rn_f32_slowpath,@function
        .size           $__internal_0_$__cuda_sm20_rcp_rn_f32_slowpath,(.L_x_63 - $__internal_0_$__cuda_sm20_rcp_rn_f32_slowpath)
$__internal_0_$__cuda_sm20_rcp_rn_f32_slowpath:
[----:B------:R-:W-:Y:S01]  /*10d0*/  SHF.L.U32 R4, R26, 0x1, RZ ;  /* 0x000000011a047819 */ /* 0x000fe200000006ff */
[----:B------:R-:W-:Y:S01]  /*10e0*/  BSSY.RECONVERGENT B1, `(.L_x_58) ;  /* 0x0000031000017945 */ /* 0x000fe20003800200 */
[----:B------:R-:W-:Y:S02]  /*10f0*/  MOV R2, R26 ;  /* 0x0000001a00027202 */ /* 0x000fe40000000f00 */
[----:B------:R-:W-:-:S04]  /*1100*/  SHF.R.U32.HI R4, RZ, 0x18, R4 ;  /* 0x00000018ff047819 */ /* 0x000fc80000011604 */
[----:B------:R-:W-:-:S13]  /*1110*/  ISETP.NE.U32.AND P0, PT, R4, RZ, PT ;  /* 0x000000ff0400720c */ /* 0x000fda0003f05070 */
[----:B------:R-:W-:Y:S05]  /*1120*/  @P0 BRA `(.L_x_59) ;  /* 0x0000000000280947 */ /* 0x000fea0003800000 */
[----:B------:R-:W-:-:S04]  /*1130*/  SHF.L.U32 R4, R2, 0x1, RZ ;  /* 0x0000000102047819 */ /* 0x000fc800000006ff */
[----:B------:R-:W-:-:S13]  /*1140*/  ISETP.NE.AND P0, PT, R4, RZ, PT ;  /* 0x000000ff0400720c */ /* 0x000fda0003f05270 */
[----:B------:R-:W-:Y:S01]  /*1150*/  @P0 FFMA R34, R2, 1.84467440737095516160e+19, RZ ;  /* 0x5f80000002220823 */ /* 0x000fe200000000ff */
[----:B------:R-:W-:Y:S08]  /*1160*/  @!P0 MUFU.RCP R5, R2 ;  /* 0x0000000200058308 */ /* 0x000ff00000001000 */
[----:B------:R-:W0:Y:S02]  /*1170*/  @P0 MUFU.RCP R35, R34 ;  /* 0x0000002200230308 */ /* 0x000e240000001000 */
[----:B0-----:R-:W-:-:S04]  /*1180*/  @P0 FFMA R4, R34, R35, -1 ;  /* 0xbf80000022040423 */ /* 0x001fc80000000023 */
[----:B------:R-:W-:-:S04]  /*1190*/  @P0 FADD.FTZ R4, -R4, -RZ ;  /* 0x800000ff04040221 */ /* 0x000fc80000010100 */
[----:B------:R-:W-:-:S04]  /*11a0*/  @P0 FFMA R4, R35, R4, R35 ;  /* 0x0000000423040223 */ /* 0x000fc80000000023 */
[----:B------:R-:W-:Y:S01]  /*11b0*/  @P0 FFMA R5, R4, 1.84467440737095516160e+19, RZ ;  /* 0x5f80000004050823 */ /* 0x000fe200000000ff */
[----:B------:R-:W-:Y:S06]  /*11c0*/  BRA `(.L_x_60) ;  /* 0x0000000000887947 */ /* 0x000fec0003800000 */
.L_x_59:
[----:B------:R-:W-:-:S04]  /*11d0*/  IADD3 R5, PT, PT, R4, -0xfd, RZ ;  /* 0xffffff0304057810 */ /* 0x000fc80007ffe0ff */
[----:B------:R-:W-:-:S13]  /*11e0*/  ISETP.GT.U32.AND P0, PT, R5, 0x1, PT ;  /* 0x000000010500780c */ /* 0x000fda0003f04070 */
[----:B------:R-:W-:Y:S05]  /*11f0*/  @P0 BRA `(.L_x_61) ;  /* 0x0000000000780947 */ /* 0x000fea0003800000 */
[----:B------:R-:W-:-:S04]  /*1200*/  LOP3.LUT R34, R2, 0x7fffff, RZ, 0xc0, !PT ;  /* 0x007fffff02227812 */ /* 0x000fc800078ec0ff */
[----:B------:R-:W-:-:S04]  /*1210*/  LOP3.LUT R34, R34, 0x3f800000, RZ, 0xfc, !PT ;  /* 0x3f80000022227812 */ /* 0x000fc800078efcff */
[----:B------:R-:W0:Y:S02]  /*1220*/  MUFU.RCP R35, R34 ;  /* 0x0000002200237308 */ /* 0x000e240000001000 */
[----:B0-----:R-:W-:-:S04]  /*1230*/  FFMA R37, R34, R35, -1 ;  /* 0xbf80000022257423 */ /* 0x001fc80000000023 */
[----:B------:R-:W-:-:S04]  /*1240*/  FADD.FTZ R40, -R37, -RZ ;  /* 0x800000ff25287221 */ /* 0x000fc80000010100 */
[CCC-:B------:R-:W-:Y:S01]  /*1250*/  FFMA.RM R37, R35.reuse, R40.reuse, R35.reuse ;  /* 0x0000002823257223 */ /* 0x1c0fe20000004023 */
[----:B------:R-:W-:-:S05]  /*1260*/  FFMA.RP R40, R35, R40, R35 ;  /* 0x0000002823287223 */ /* 0x000fca0000008023 */
[C---:B------:R-:W-:Y:S01]  /*1270*/  FSETP.NEU.FTZ.AND P0, PT, R37.reuse, R40, PT ;  /* 0x000000282500720b */ /* 0x040fe20003f1d000 */
[----:B------:R-:W-:Y:S01]  /*1280*/  HFMA2 R40, -RZ, RZ, 0, 1.78813934326171875e-07 ;  /* 0x00000003ff287431 */ /* 0x000fe200000001ff */
[----:B------:R-:W-:Y:S02]  /*1290*/  LOP3.LUT R37, R37, 0x7fffff, RZ, 0xc0, !PT ;  /* 0x007fffff25257812 */ /* 0x000fe400078ec0ff */
[----:B------:R-:W-:-:S04]  /*12a0*/  SEL R34, RZ, 0xffffffff, !P0 ;  /* 0xffffffffff227807 */ /* 0x000fc80004000000 */
[----:B------:R-:W-:Y:S02]  /*12b0*/  IADD3 R34, PT, PT, -R34, RZ, RZ ;  /* 0x000000ff22227210 */ /* 0x000fe40007ffe1ff */
[----:B------:R-:W-:Y:S02]  /*12c0*/  SHF.L.U32 R35, R40, R5, RZ ;  /* 0x0000000528237219 */ /* 0x000fe400000006ff */
[----:B------:R-:W-:-:S04]  /*12d0*/  LOP3.LUT R40, R37, 0x800000, RZ, 0xfc, !PT ;  /* 0x0080000025287812 */ /* 0x000fc800078efcff */
[----:B------:R-:W-:Y:S02]  /*12e0*/  LOP3.LUT R42, R35, R40, RZ, 0xc0, !PT ;  /* 0x00000028232a7212 */ /* 0x000fe400078ec0ff */
[-C--:B------:R-:W-:Y:S02]  /*12f0*/  LOP3.LUT P1, RZ, R34, R5.reuse, R40, 0xf8, !PT ;  /* 0x0000000522ff7212 */ /* 0x080fe4000782f828 */
[----:B------:R-:W-:Y:S02]  /*1300*/  SHF.R.U32.HI R42, RZ, R5, R42 ;  /* 0x00000005ff2a7219 */ /* 0x000fe4000001162a */
[----:B------:R-:W-:Y:S02]  /*1310*/  IADD3 R35, PT, PT, R4, -0xfc, RZ ;  /* 0xffffff0404237810 */ /* 0x000fe40007ffe0ff */
[C---:B------:R-:W-:Y:S02]  /*1320*/  LOP3.LUT P0, RZ, R42.reuse, 0x1, RZ, 0xc0, !PT ;  /* 0x000000012aff7812 */ /* 0x040fe4000780c0ff */
[----:B------:R-:W-:-:S02]  /*1330*/  LOP3.LUT P2, RZ, R42, 0x2, RZ, 0xc0, !PT ;  /* 0x000000022aff7812 */ /* 0x000fc4000784c0ff */
[----:B------:R-:W-:Y:S02]  /*1340*/  SHF.R.U32.HI R35, RZ, R35, R40 ;  /* 0x00000023ff237219 */ /* 0x000fe40000011628 */
[----:B------:R-:W-:Y:S02]  /*1350*/  PLOP3.LUT P0, PT, P0, P1, P2, 0xe0, 0x0 ;  /* 0x000000000000781c */ /* 0x000fe40000703c20 */
[----:B------:R-:W-:Y:S02]  /*1360*/  LOP3.LUT P1, RZ, R2, 0x7fffff, RZ, 0xc0, !PT ;  /* 0x007fffff02ff7812 */ /* 0x000fe4000782c0ff */
[----:B------:R-:W-:-:S04]  /*1370*/  SEL R4, RZ, 0x1, !P0 ;  /* 0x00000001ff047807 */ /* 0x000fc80004000000 */
[----:B------:R-:W-:-:S04]  /*1380*/  IADD3 R4, PT, PT, -R4, RZ, RZ ;  /* 0x000000ff04047210 */ /* 0x000fc80007ffe1ff */
[----:B------:R-:W-:-:S13]  /*1390*/  ISETP.GE.AND P0, PT, R4, RZ, PT ;  /* 0x000000ff0400720c */ /* 0x000fda0003f06270 */
[----:B------:R-:W-:-:S04]  /*13a0*/  @!P0 IADD3 R35, PT, PT, R35, 0x1, RZ ;  /* 0x0000000123238810 */ /* 0x000fc80007ffe0ff */
[----:B------:R-:W-:-:S04]  /*13b0*/  @!P1 SHF.L.U32 R35, R35, 0x1, RZ ;  /* 0x0000000123239819 */ /* 0x000fc800000006ff */
[----:B------:R-:W-:Y:S01]  /*13c0*/  LOP3.LUT R5, R35, 0x80000000, R2, 0xf8, !PT ;  /* 0x8000000023057812 */ /* 0x000fe200078ef802 */
[----:B------:R-:W-:Y:S06]  /*13d0*/  BRA `(.L_x_60) ;  /* 0x0000000000047947 */ /* 0x000fec0003800000 */
.L_x_61:
[----:B------:R0:W1:Y:S02]  /*13e0*/  MUFU.RCP R5, R2 ;  /* 0x0000000200057308 */ /* 0x0000640000001000 */
.L_x_60:
[----:B------:R-:W-:Y:S05]  /*13f0*/  BSYNC.RECONVERGENT B1 ;  /* 0x0000000000017941 */ /* 0x000fea0003800200 */
.L_x_58:
[----:B01----:R-:W-:Y:S01]  /*1400*/  MOV R2, R5 ;  /* 0x0000000500027202 */ /* 0x003fe20000000f00 */
[----:B------:R-:W-:Y:S01]  /*1410*/  HFMA2 R5, -RZ, RZ, 0, 0 ;  /* 0x00000000ff057431 */ /* 0x000fe200000001ff */
[----:B------:R-:W-:-:S04]  /*1420*/  MOV R4, R32 ;  /* 0x0000002000047202 */ /* 0x000fc80000000f00 */
[----:B------:R-:W-:Y:S05]  /*1430*/  RET.REL.NODEC R4 `(_Z14collide_kernelPrPK6__halfPrPS_) ;  /* 0xffffffe804f07950 */ /* 0x000fea0003c3ffff */
.L_x_62:
        /* <DEDUP_REMOVED lines=12> */
.L_x_63:


//--------------------- .nv.shared.reserved.0     --------------------------
	.section	.nv.shared.reserved.0,"aw",@nobits
	.weak		__nv_reservedSMEM_offset_0_alias
	.size		__nv_reservedSMEM_offset_0_alias, 0, 64
	.other		__nv_reservedSMEM_offset_0_alias,@"STO_CUDA_RESERVED_SHARED STV_DEFAULT"
__nv_reservedSMEM_offset_0_alias:
	.zero		0
	.zero		64


//--------------------- .nv.constant0._Z16stream_bc_kernelPrPK6__halfPrPS_ --------------------------
	.section	.nv.constant0._Z16stream_bc_kernelPrPK6__halfPrPS_,"a",@progbits
	.sectionflags	@""
	.align	4
.nv.constant0._Z16stream_bc_kernelPrPK6__halfPrPS_:
	.zero		912


//--------------------- .nv.constant0._Z14collide_kernelPrPK6__halfPrPS_ --------------------------
	.section	.nv.constant0._Z14collide_kernelPrPK6__halfPrPS_,"a",@progbits
	.sectionflags	@""
	.align	4
.nv.constant0._Z14collide_kernelPrPK6__halfPrPS_:
	.zero		912


//--------------------- SYMBOLS --------------------------

	.type		.nv.reservedSmem.offset0,@object
	.size		.nv.reservedSmem.offset0,0x4
